//
// Generated by NVIDIA NVVM Compiler
//
// Compiler Build ID: CL-36424714
// Cuda compilation tools, release 13.0, V13.0.88
// Based on NVVM 20.0.0
//

.version 9.0
.target sm_100
.address_size 64

	// .globl	_Z17per_row_AB_kernelPlS_S_ll

.visible .entry _Z17per_row_AB_kernelPlS_S_ll(
	.param .u64 .ptr .align 1 _Z17per_row_AB_kernelPlS_S_ll_param_0,
	.param .u64 .ptr .align 1 _Z17per_row_AB_kernelPlS_S_ll_param_1,
	.param .u64 .ptr .align 1 _Z17per_row_AB_kernelPlS_S_ll_param_2,
	.param .u64 _Z17per_row_AB_kernelPlS_S_ll_param_3,
	.param .u64 _Z17per_row_AB_kernelPlS_S_ll_param_4
)
{
	.reg .pred 	%p<10>;
	.reg .b32 	%r<78>;
	.reg .b64 	%rd<133>;

	ld.param.u64 	%rd21, [_Z17per_row_AB_kernelPlS_S_ll_param_1];
	ld.param.u64 	%rd22, [_Z17per_row_AB_kernelPlS_S_ll_param_2];
	ld.param.u64 	%rd19, [_Z17per_row_AB_kernelPlS_S_ll_param_3];
	ld.param.u64 	%rd20, [_Z17per_row_AB_kernelPlS_S_ll_param_4];
	cvta.to.global.u64 	%rd1, %rd22;
	cvta.to.global.u64 	%rd2, %rd21;
	mov.u32 	%r1, %tid.x;
	setp.lt.s64 	%p1, %rd20, 1;
	@%p1 bra 	$L__BB0_14;
	mov.u32 	%r17, %ctaid.x;
	cvt.u64.u32 	%rd23, %r17;
	mul.lo.s64 	%rd3, %rd20, %rd23;
	mul.lo.s64 	%rd4, %rd20, %rd19;
	cvt.u32.u64 	%r2, %rd19;
	cvt.u32.u64 	%r18, %rd20;
	mul.lo.s32 	%r3, %r17, %r18;
	mul.lo.s32 	%r4, %r1, %r18;
	and.b64  	%rd5, %rd20, 7;
	and.b64  	%rd6, %rd20, 3;
	and.b64  	%rd7, %rd20, 9223372036854775800;
	and.b64  	%rd8, %rd20, 1;
	neg.s64 	%rd9, %rd7;
	mul.lo.s32 	%r19, %r18, %r18;
	mul.lo.s32 	%r20, %r19, %r2;
	cvt.u32.u64 	%r21, %rd23;
	mad.lo.s32 	%r5, %r20, %r21, %r1;
	cvt.u32.u64 	%r22, %rd4;
	shl.b32 	%r6, %r22, 3;
	mov.b32 	%r75, 0;
$L__BB0_2:
	ld.param.u64 	%rd128, [_Z17per_row_AB_kernelPlS_S_ll_param_0];
	setp.lt.u64 	%p2, %rd20, 8;
	mul.lo.s32 	%r8, %r75, %r2;
	add.s32 	%r9, %r8, %r1;
	add.s32 	%r23, %r75, %r3;
	cvta.to.global.u64 	%rd25, %rd128;
	mul.wide.s32 	%rd26, %r23, 8;
	add.s64 	%rd10, %rd25, %rd26;
	mov.b64 	%rd131, 0;
	@%p2 bra 	$L__BB0_5;
	add.s32 	%r76, %r5, %r8;
	mov.b64 	%rd129, 1;
	mov.u32 	%r77, %r4;
$L__BB0_4:
	.pragma "nounroll";
	ld.global.u64 	%rd28, [%rd10];
	mul.wide.s32 	%rd29, %r77, 8;
	add.s64 	%rd30, %rd2, %rd29;
	ld.global.u64 	%rd31, [%rd30];
	mul.lo.s64 	%rd32, %rd31, %rd28;
	mul.wide.s32 	%rd33, %r76, 8;
	add.s64 	%rd34, %rd1, %rd33;
	st.global.u64 	[%rd34], %rd32;
	and.b64  	%rd35, %rd129, 4294967289;
	add.s64 	%rd36, %rd3, %rd35;
	cvt.u32.u64 	%r24, %rd36;
	ld.global.u64 	%rd37, [%rd10];
	ld.global.u64 	%rd38, [%rd30+8];
	mul.lo.s64 	%rd39, %rd38, %rd37;
	mul.lo.s32 	%r26, %r22, %r24;
	add.s32 	%r27, %r9, %r26;
	mul.wide.s32 	%rd40, %r27, 8;
	add.s64 	%rd41, %rd1, %rd40;
	st.global.u64 	[%rd41], %rd39;
	add.s32 	%r28, %r26, %r22;
	ld.global.u64 	%rd42, [%rd10];
	ld.global.u64 	%rd43, [%rd30+16];
	mul.lo.s64 	%rd44, %rd43, %rd42;
	add.s32 	%r29, %r9, %r28;
	mul.wide.s32 	%rd45, %r29, 8;
	add.s64 	%rd46, %rd1, %rd45;
	st.global.u64 	[%rd46], %rd44;
	mov.b64 	%rd47, 2;
	cvt.u32.u64 	%r30, %rd47;
	add.s32 	%r31, %r24, %r30;
	ld.global.u64 	%rd48, [%rd10];
	ld.global.u64 	%rd49, [%rd30+24];
	mul.lo.s64 	%rd50, %rd49, %rd48;
	mad.lo.s32 	%r32, %r22, %r31, %r9;
	mul.wide.s32 	%rd51, %r32, 8;
	add.s64 	%rd52, %rd1, %rd51;
	st.global.u64 	[%rd52], %rd50;
	mov.b64 	%rd53, 3;
	cvt.u32.u64 	%r33, %rd53;
	add.s32 	%r34, %r24, %r33;
	ld.global.u64 	%rd54, [%rd10];
	ld.global.u64 	%rd55, [%rd30+32];
	mul.lo.s64 	%rd56, %rd55, %rd54;
	mad.lo.s32 	%r35, %r22, %r34, %r9;
	mul.wide.s32 	%rd57, %r35, 8;
	add.s64 	%rd58, %rd1, %rd57;
	st.global.u64 	[%rd58], %rd56;
	mov.b64 	%rd59, 4;
	cvt.u32.u64 	%r36, %rd59;
	add.s32 	%r37, %r24, %r36;
	ld.global.u64 	%rd60, [%rd10];
	ld.global.u64 	%rd61, [%rd30+40];
	mul.lo.s64 	%rd62, %rd61, %rd60;
	mad.lo.s32 	%r38, %r22, %r37, %r9;
	mul.wide.s32 	%rd63, %r38, 8;
	add.s64 	%rd64, %rd1, %rd63;
	st.global.u64 	[%rd64], %rd62;
	mov.b64 	%rd65, 5;
	cvt.u32.u64 	%r39, %rd65;
	add.s32 	%r40, %r24, %r39;
	ld.global.u64 	%rd66, [%rd10];
	ld.global.u64 	%rd67, [%rd30+48];
	mul.lo.s64 	%rd68, %rd67, %rd66;
	mad.lo.s32 	%r41, %r22, %r40, %r9;
	mul.wide.s32 	%rd69, %r41, 8;
	add.s64 	%rd70, %rd1, %rd69;
	st.global.u64 	[%rd70], %rd68;
	mov.b64 	%rd71, 6;
	cvt.u32.u64 	%r42, %rd71;
	add.s32 	%r43, %r24, %r42;
	ld.global.u64 	%rd72, [%rd10];
	ld.global.u64 	%rd73, [%rd30+56];
	mul.lo.s64 	%rd74, %rd73, %rd72;
	mad.lo.s32 	%r44, %r22, %r43, %r9;
	mul.wide.s32 	%rd75, %r44, 8;
	add.s64 	%rd76, %rd1, %rd75;
	st.global.u64 	[%rd76], %rd74;
	add.s64 	%rd129, %rd129, 8;
	add.s64 	%rd77, %rd9, %rd129;
	add.s32 	%r77, %r77, 8;
	add.s32 	%r76, %r76, %r6;
	setp.ne.s64 	%p3, %rd77, 1;
	mov.u64 	%rd131, %rd7;
	@%p3 bra 	$L__BB0_4;
$L__BB0_5:
	setp.eq.s64 	%p4, %rd5, 0;
	@%p4 bra 	$L__BB0_13;
	add.s64 	%rd78, %rd5, -1;
	setp.lt.u64 	%p5, %rd78, 3;
	@%p5 bra 	$L__BB0_8;
	cvt.u32.u64 	%r45, %rd131;
	add.s64 	%rd79, %rd131, %rd3;
	cvt.u32.u64 	%r46, %rd79;
	add.s32 	%r48, %r4, %r45;
	ld.global.u64 	%rd80, [%rd10];
	mul.wide.s32 	%rd81, %r48, 8;
	add.s64 	%rd82, %rd2, %rd81;
	ld.global.u64 	%rd83, [%rd82];
	mul.lo.s64 	%rd84, %rd83, %rd80;
	mad.lo.s32 	%r49, %r22, %r46, %r9;
	mul.wide.s32 	%rd85, %r49, 8;
	add.s64 	%rd86, %rd1, %rd85;
	st.global.u64 	[%rd86], %rd84;
	mov.b64 	%rd87, 1;
	cvt.u32.u64 	%r50, %rd87;
	add.s32 	%r51, %r45, %r50;
	cvt.u32.u64 	%r52, %rd3;
	add.s32 	%r53, %r52, %r51;
	ld.global.u64 	%rd88, [%rd10];
	ld.global.u64 	%rd89, [%rd82+8];
	mul.lo.s64 	%rd90, %rd89, %rd88;
	mad.lo.s32 	%r54, %r22, %r53, %r9;
	mul.wide.s32 	%rd91, %r54, 8;
	add.s64 	%rd92, %rd1, %rd91;
	st.global.u64 	[%rd92], %rd90;
	mov.b64 	%rd93, 2;
	cvt.u32.u64 	%r55, %rd93;
	add.s32 	%r56, %r46, %r55;
	ld.global.u64 	%rd94, [%rd10];
	ld.global.u64 	%rd95, [%rd82+16];
	mul.lo.s64 	%rd96, %rd95, %rd94;
	mad.lo.s32 	%r57, %r22, %r56, %r9;
	mul.wide.s32 	%rd97, %r57, 8;
	add.s64 	%rd98, %rd1, %rd97;
	st.global.u64 	[%rd98], %rd96;
	mov.b64 	%rd99, 3;
	cvt.u32.u64 	%r58, %rd99;
	add.s32 	%r59, %r46, %r58;
	ld.global.u64 	%rd100, [%rd10];
	ld.global.u64 	%rd101, [%rd82+24];
	mul.lo.s64 	%rd102, %rd101, %rd100;
	mad.lo.s32 	%r60, %r22, %r59, %r9;
	mul.wide.s32 	%rd103, %r60, 8;
	add.s64 	%rd104, %rd1, %rd103;
	st.global.u64 	[%rd104], %rd102;
	add.s64 	%rd105, %rd131, 4;
	and.b64  	%rd131, %rd105, 4294967295;
$L__BB0_8:
	setp.eq.s64 	%p6, %rd6, 0;
	@%p6 bra 	$L__BB0_13;
	setp.eq.s64 	%p7, %rd6, 1;
	@%p7 bra 	$L__BB0_11;
	cvt.u32.u64 	%r61, %rd131;
	add.s64 	%rd106, %rd131, %rd3;
	cvt.u32.u64 	%r62, %rd106;
	add.s32 	%r64, %r4, %r61;
	ld.global.u64 	%rd107, [%rd10];
	mul.wide.s32 	%rd108, %r64, 8;
	add.s64 	%rd109, %rd2, %rd108;
	ld.global.u64 	%rd110, [%rd109];
	mul.lo.s64 	%rd111, %rd110, %rd107;
	mul.lo.s32 	%r65, %r22, %r62;
	add.s32 	%r66, %r9, %r65;
	mul.wide.s32 	%rd112, %r66, 8;
	add.s64 	%rd113, %rd1, %rd112;
	st.global.u64 	[%rd113], %rd111;
	add.s32 	%r67, %r65, %r22;
	ld.global.u64 	%rd114, [%rd10];
	ld.global.u64 	%rd115, [%rd109+8];
	mul.lo.s64 	%rd116, %rd115, %rd114;
	add.s32 	%r68, %r9, %r67;
	mul.wide.s32 	%rd117, %r68, 8;
	add.s64 	%rd118, %rd1, %rd117;
	st.global.u64 	[%rd118], %rd116;
	add.s64 	%rd119, %rd131, 2;
	and.b64  	%rd131, %rd119, 4294967295;
$L__BB0_11:
	setp.eq.s64 	%p8, %rd8, 0;
	@%p8 bra 	$L__BB0_13;
	cvt.u32.u64 	%r69, %rd131;
	cvt.u32.u64 	%r70, %rd3;
	add.s32 	%r71, %r69, %r70;
	add.s32 	%r73, %r4, %r69;
	ld.global.u64 	%rd120, [%rd10];
	mul.wide.s32 	%rd121, %r73, 8;
	add.s64 	%rd122, %rd2, %rd121;
	ld.global.u64 	%rd123, [%rd122];
	mul.lo.s64 	%rd124, %rd123, %rd120;
	mad.lo.s32 	%r74, %r22, %r71, %r9;
	mul.wide.s32 	%rd125, %r74, 8;
	add.s64 	%rd126, %rd1, %rd125;
	st.global.u64 	[%rd126], %rd124;
$L__BB0_13:
	add.s32 	%r75, %r75, 1;
	cvt.u64.u32 	%rd127, %r75;
	setp.gt.u64 	%p9, %rd20, %rd127;
	@%p9 bra 	$L__BB0_2;
$L__BB0_14:
	ret;

}
	// .globl	_Z20per_column_AB_kernelPlS_S_ll
.visible .entry _Z20per_column_AB_kernelPlS_S_ll(
	.param .u64 .ptr .align 1 _Z20per_column_AB_kernelPlS_S_ll_param_0,
	.param .u64 .ptr .align 1 _Z20per_column_AB_kernelPlS_S_ll_param_1,
	.param .u64 .ptr .align 1 _Z20per_column_AB_kernelPlS_S_ll_param_2,
	.param .u64 _Z20per_column_AB_kernelPlS_S_ll_param_3,
	.param .u64 _Z20per_column_AB_kernelPlS_S_ll_param_4
)
{
	.reg .pred 	%p<10>;
	.reg .b32 	%r<32>;
	.reg .b64 	%rd<62>;

	ld.param.u64 	%rd18, [_Z20per_column_AB_kernelPlS_S_ll_param_1];
	ld.param.u64 	%rd19, [_Z20per_column_AB_kernelPlS_S_ll_param_2];
	ld.param.u64 	%rd16, [_Z20per_column_AB_kernelPlS_S_ll_param_3];
	ld.param.u64 	%rd17, [_Z20per_column_AB_kernelPlS_S_ll_param_4];
	cvta.to.global.u64 	%rd1, %rd19;
	cvta.to.global.u64 	%rd2, %rd18;
	mov.u32 	%r13, %ctaid.x;
	mov.u32 	%r14, %ntid.x;
	mov.u32 	%r15, %tid.x;
	mad.lo.s32 	%r1, %r13, %r14, %r15;
	mov.u32 	%r2, %tid.y;
	cvt.s64.s32 	%rd20, %r1;
	setp.le.s64 	%p1, %rd17, %rd20;
	setp.lt.s64 	%p2, %rd16, 1;
	or.pred  	%p3, %p1, %p2;
	@%p3 bra 	$L__BB1_10;
	mul.lo.s64 	%rd3, %rd17, %rd16;
	cvt.u32.u64 	%r16, %rd16;
	mul.lo.s32 	%r3, %r1, %r16;
	cvt.u32.u64 	%r4, %rd17;
	and.b64  	%rd4, %rd16, 3;
	and.b64  	%rd5, %rd16, 9223372036854775804;
	mov.b64 	%rd60, 0;
	cvt.u32.u64 	%r22, %rd3;
$L__BB1_2:
	ld.param.u64 	%rd59, [_Z20per_column_AB_kernelPlS_S_ll_param_0];
	setp.lt.u64 	%p4, %rd16, 4;
	cvt.u32.u64 	%r18, %rd60;
	cvt.u64.u32 	%rd22, %r2;
	cvt.u32.u64 	%r20, %rd22;
	mad.lo.s32 	%r21, %r18, %r4, %r20;
	mad.lo.s32 	%r23, %r18, %r4, %r1;
	cvta.to.global.u64 	%rd23, %rd59;
	mul.wide.s32 	%rd24, %r23, 8;
	add.s64 	%rd7, %rd23, %rd24;
	mad.lo.s32 	%r5, %r22, %r21, %r3;
	mov.b32 	%r31, 0;
	@%p4 bra 	$L__BB1_5;
	mov.b32 	%r31, 0;
	mov.u64 	%rd61, %rd5;
	mov.u32 	%r28, %r5;
	mov.u32 	%r29, %r2;
$L__BB1_4:
	ld.global.u64 	%rd25, [%rd7];
	mul.wide.s32 	%rd26, %r29, 8;
	add.s64 	%rd27, %rd2, %rd26;
	ld.global.u64 	%rd28, [%rd27];
	mul.lo.s64 	%rd29, %rd28, %rd25;
	mul.wide.s32 	%rd30, %r28, 8;
	add.s64 	%rd31, %rd1, %rd30;
	st.global.u64 	[%rd31], %rd29;
	ld.global.u64 	%rd32, [%rd7];
	shl.b64 	%rd33, %rd17, 32;
	shr.s64 	%rd34, %rd33, 29;
	add.s64 	%rd35, %rd27, %rd34;
	ld.global.u64 	%rd36, [%rd35];
	mul.lo.s64 	%rd37, %rd36, %rd32;
	st.global.u64 	[%rd31+8], %rd37;
	ld.global.u64 	%rd38, [%rd7];
	add.s64 	%rd39, %rd35, %rd34;
	ld.global.u64 	%rd40, [%rd39];
	mul.lo.s64 	%rd41, %rd40, %rd38;
	st.global.u64 	[%rd31+16], %rd41;
	ld.global.u64 	%rd42, [%rd7];
	add.s64 	%rd43, %rd39, %rd34;
	ld.global.u64 	%rd44, [%rd43];
	mul.lo.s64 	%rd45, %rd44, %rd42;
	st.global.u64 	[%rd31+24], %rd45;
	add.s32 	%r31, %r31, 4;
	shl.b32 	%r25, %r4, 2;
	add.s32 	%r29, %r29, %r25;
	add.s32 	%r28, %r28, 4;
	add.s64 	%rd61, %rd61, -4;
	setp.ne.s64 	%p5, %rd61, 0;
	@%p5 bra 	$L__BB1_4;
$L__BB1_5:
	setp.eq.s64 	%p6, %rd4, 0;
	@%p6 bra 	$L__BB1_9;
	setp.eq.s64 	%p7, %rd4, 1;
	mad.lo.s32 	%r26, %r31, %r4, %r2;
	ld.global.u64 	%rd46, [%rd7];
	mul.wide.s32 	%rd47, %r26, 8;
	add.s64 	%rd10, %rd2, %rd47;
	ld.global.u64 	%rd48, [%rd10];
	mul.lo.s64 	%rd49, %rd48, %rd46;
	add.s32 	%r27, %r5, %r31;
	mul.wide.s32 	%rd50, %r27, 8;
	add.s64 	%rd11, %rd1, %rd50;
	st.global.u64 	[%rd11], %rd49;
	@%p7 bra 	$L__BB1_9;
	setp.eq.s64 	%p8, %rd4, 2;
	ld.global.u64 	%rd51, [%rd7];
	shl.b64 	%rd52, %rd17, 32;
	shr.s64 	%rd12, %rd52, 29;
	add.s64 	%rd13, %rd10, %rd12;
	ld.global.u64 	%rd53, [%rd13];
	mul.lo.s64 	%rd54, %rd53, %rd51;
	st.global.u64 	[%rd11+8], %rd54;
	@%p8 bra 	$L__BB1_9;
	ld.global.u64 	%rd55, [%rd7];
	add.s64 	%rd56, %rd13, %rd12;
	ld.global.u64 	%rd57, [%rd56];
	mul.lo.s64 	%rd58, %rd57, %rd55;
	st.global.u64 	[%rd11+16], %rd58;
$L__BB1_9:
	add.s64 	%rd60, %rd60, 1;
	setp.gt.s64 	%p9, %rd16, %rd60;
	@%p9 bra 	$L__BB1_2;
$L__BB1_10:
	ret;

}
	// .globl	_Z18per_element_kernelPlS_S_ll
.visible .entry _Z18per_element_kernelPlS_S_ll(
	.param .u64 .ptr .align 1 _Z18per_element_kernelPlS_S_ll_param_0,
	.param .u64 .ptr .align 1 _Z18per_element_kernelPlS_S_ll_param_1,
	.param .u64 .ptr .align 1 _Z18per_element_kernelPlS_S_ll_param_2,
	.param .u64 _Z18per_element_kernelPlS_S_ll_param_3,
	.param .u64 _Z18per_element_kernelPlS_S_ll_param_4
)
{
	.reg .pred 	%p<7>;
	.reg .b32 	%r<28>;
	.reg .b64 	%rd<62>;

	ld.param.u64 	%rd22, [_Z18per_element_kernelPlS_S_ll_param_0];
	ld.param.u64 	%rd23, [_Z18per_element_kernelPlS_S_ll_param_1];
	ld.param.u64 	%rd24, [_Z18per_element_kernelPlS_S_ll_param_2];
	ld.param.u64 	%rd25, [_Z18per_element_kernelPlS_S_ll_param_3];
	ld.param.u64 	%rd26, [_Z18per_element_kernelPlS_S_ll_param_4];
	mov.u32 	%r1, %tid.x;
	mov.u32 	%r2, %ntid.y;
	mov.u32 	%r3, %ctaid.y;
	mov.u32 	%r4, %ntid.x;
	mov.u32 	%r5, %ctaid.x;
	mov.u32 	%r6, %nctaid.y;
	mov.u32 	%r7, %tid.y;
	mad.lo.s32 	%r8, %r5, %r6, %r3;
	mad.lo.s32 	%r9, %r8, %r4, %r1;
	mad.lo.s32 	%r10, %r9, %r2, %r7;
	cvt.s64.s32 	%rd1, %r10;
	mul.lo.s64 	%rd2, %rd26, %rd25;
	mul.lo.s64 	%rd27, %rd2, %rd2;
	setp.le.s64 	%p1, %rd27, %rd1;
	@%p1 bra 	$L__BB2_17;
	mul.lo.s64 	%rd3, %rd2, %rd26;
	or.b64  	%rd28, %rd1, %rd3;
	and.b64  	%rd29, %rd28, -4294967296;
	setp.ne.s64 	%p2, %rd29, 0;
	@%p2 bra 	$L__BB2_3;
	cvt.u32.u64 	%r11, %rd3;
	cvt.u32.u64 	%r12, %rd1;
	div.u32 	%r13, %r12, %r11;
	cvt.u64.u32 	%rd56, %r13;
	bra.uni 	$L__BB2_4;
$L__BB2_3:
	div.s64 	%rd56, %rd1, %rd3;
$L__BB2_4:
	or.b64  	%rd30, %rd1, %rd25;
	and.b64  	%rd31, %rd30, -4294967296;
	setp.ne.s64 	%p3, %rd31, 0;
	@%p3 bra 	$L__BB2_6;
	cvt.u32.u64 	%r14, %rd25;
	cvt.u32.u64 	%r15, %rd1;
	div.u32 	%r16, %r15, %r14;
	mul.lo.s32 	%r17, %r16, %r14;
	sub.s32 	%r18, %r15, %r17;
	cvt.u64.u32 	%rd57, %r16;
	cvt.u64.u32 	%rd58, %r18;
	bra.uni 	$L__BB2_7;
$L__BB2_6:
	div.s64 	%rd57, %rd1, %rd25;
	mul.lo.s64 	%rd32, %rd57, %rd25;
	sub.s64 	%rd58, %rd1, %rd32;
$L__BB2_7:
	or.b64  	%rd33, %rd57, %rd26;
	and.b64  	%rd34, %rd33, -4294967296;
	setp.ne.s64 	%p4, %rd34, 0;
	@%p4 bra 	$L__BB2_9;
	cvt.u32.u64 	%r19, %rd26;
	cvt.u32.u64 	%r20, %rd57;
	rem.u32 	%r21, %r20, %r19;
	cvt.u64.u32 	%rd59, %r21;
	bra.uni 	$L__BB2_10;
$L__BB2_9:
	rem.s64 	%rd59, %rd57, %rd26;
$L__BB2_10:
	or.b64  	%rd35, %rd1, %rd2;
	and.b64  	%rd36, %rd35, -4294967296;
	setp.ne.s64 	%p5, %rd36, 0;
	@%p5 bra 	$L__BB2_12;
	cvt.u32.u64 	%r22, %rd2;
	cvt.u32.u64 	%r23, %rd1;
	div.u32 	%r24, %r23, %r22;
	cvt.u64.u32 	%rd60, %r24;
	bra.uni 	$L__BB2_13;
$L__BB2_12:
	div.s64 	%rd60, %rd1, %rd2;
$L__BB2_13:
	or.b64  	%rd37, %rd60, %rd26;
	and.b64  	%rd38, %rd37, -4294967296;
	setp.ne.s64 	%p6, %rd38, 0;
	@%p6 bra 	$L__BB2_15;
	cvt.u32.u64 	%r25, %rd26;
	cvt.u32.u64 	%r26, %rd60;
	rem.u32 	%r27, %r26, %r25;
	cvt.u64.u32 	%rd61, %r27;
	bra.uni 	$L__BB2_16;
$L__BB2_15:
	rem.s64 	%rd61, %rd60, %rd26;
$L__BB2_16:
	cvt.s64.s32 	%rd39, %rd56;
	cvt.s64.s32 	%rd40, %rd59;
	mad.lo.s64 	%rd41, %rd39, %rd26, %rd40;
	cvta.to.global.u64 	%rd42, %rd22;
	shl.b64 	%rd43, %rd41, 3;
	add.s64 	%rd44, %rd42, %rd43;
	ld.global.u64 	%rd45, [%rd44];
	cvt.s64.s32 	%rd46, %rd61;
	mad.lo.s64 	%rd47, %rd58, %rd26, %rd46;
	cvta.to.global.u64 	%rd48, %rd23;
	shl.b64 	%rd49, %rd47, 3;
	add.s64 	%rd50, %rd48, %rd49;
	ld.global.u64 	%rd51, [%rd50];
	mul.lo.s64 	%rd52, %rd51, %rd45;
	cvta.to.global.u64 	%rd53, %rd24;
	shl.b64 	%rd54, %rd1, 3;
	add.s64 	%rd55, %rd53, %rd54;
	st.global.u64 	[%rd55], %rd52;
$L__BB2_17:
	ret;

}


// ===== COMPILED SASS (sm_100) =====

	.target	sm_100

	.elftype	@"ET_EXEC"


//--------------------- .note.nv.tkinfo           --------------------------
	.section	.note.nv.tkinfo,"",@"SHT_NOTE"
	.sectionflags	@"SHF_NOTE_NV_TKINFO"
	.tkinfo
        /*0018*/ 	.word	0x00000002
        /*0030*/ 	.string	""
        /*0030*/ 	.string	"ptxas"
        /*0030*/ 	.string	"Cuda compilation tools, release 13.0, V13.0.88"
        /*0030*/ 	.string	"Build cuda_13.0.r13.0/compiler.36424714_0"
        /*0030*/ 	.string	"-arch sm_100 -m 64 "



//--------------------- .note.nv.cuinfo           --------------------------
	.section	.note.nv.cuinfo,"",@"SHT_NOTE"
	.sectionflags	@"SHF_NOTE_NV_CUINFO"
        /*0018*/ 	.short	0x0002
        /*001a*/ 	.short	0x0064
        /*001c*/ 	.short	0x0082
	.zero		2


//--------------------- .nv.info                  --------------------------
	.section	.nv.info,"",@"SHT_CUDA_INFO"
	.align	4


	//----- nvinfo : EIATTR_REGCOUNT
	.align		4
        /*0000*/ 	.byte	0x04, 0x2f
        /*0002*/ 	.short	(.L_1 - .L_0)
	.align		4
.L_0:
        /*0004*/ 	.word	index@(_Z17per_row_AB_kernelPlS_S_ll)
        /*0008*/ 	.word	0x00000020


	//----- nvinfo : EIATTR_FRAME_SIZE
	.align		4
.L_1:
        /*000c*/ 	.byte	0x04, 0x11
        /*000e*/ 	.short	(.L_3 - .L_2)
	.align		4
.L_2:
        /*0010*/ 	.word	index@(_Z17per_row_AB_kernelPlS_S_ll)
        /*0014*/ 	.word	0x00000000


	//----- nvinfo : EIATTR_REGCOUNT
	.align		4
.L_3:
        /*0018*/ 	.byte	0x04, 0x2f
        /*001a*/ 	.short	(.L_5 - .L_4)
	.align		4
.L_4:
        /*001c*/ 	.word	index@(_Z20per_column_AB_kernelPlS_S_ll)
        /*0020*/ 	.word	0x00000020


	//----- nvinfo : EIATTR_FRAME_SIZE
	.align		4
.L_5:
        /*0024*/ 	.byte	0x04, 0x11
        /*0026*/ 	.short	(.L_7 - .L_6)
	.align		4
.L_6:
        /*0028*/ 	.word	index@(_Z20per_column_AB_kernelPlS_S_ll)
        /*002c*/ 	.word	0x00000000


	//----- nvinfo : EIATTR_REGCOUNT
	.align		4
.L_7:
        /*0030*/ 	.byte	0x04, 0x2f
        /*0032*/ 	.short	(.L_9 - .L_8)
	.align		4
.L_8:
        /*0034*/ 	.word	index@(_Z18per_element_kernelPlS_S_ll)
        /*0038*/ 	.word	0x00000019


	//----- nvinfo : EIATTR_FRAME_SIZE
	.align		4
.L_9:
        /*003c*/ 	.byte	0x04, 0x11
        /*003e*/ 	.short	(.L_11 - .L_10)
	.align		4
.L_10:
        /*0040*/ 	.word	index@($__internal_1_$__cuda_sm20_rem_s64)
        /*0044*/ 	.word	0x00000000


	//----- nvinfo : EIATTR_FRAME_SIZE
	.align		4
.L_11:
        /*0048*/ 	.byte	0x04, 0x11
        /*004a*/ 	.short	(.L_13 - .L_12)
	.align		4
.L_12:
        /*004c*/ 	.word	index@($__internal_0_$__cuda_sm20_div_s64)
        /*0050*/ 	.word	0x00000000


	//----- nvinfo : EIATTR_FRAME_SIZE
	.align		4
.L_13:
        /*0054*/ 	.byte	0x04, 0x11
        /*0056*/ 	.short	(.L_15 - .L_14)
	.align		4
.L_14:
        /*0058*/ 	.word	index@(_Z18per_element_kernelPlS_S_ll)
        /*005c*/ 	.word	0x00000000


	//----- nvinfo : EIATTR_MIN_STACK_SIZE
	.align		4
.L_15:
        /*0060*/ 	.byte	0x04, 0x12
        /*0062*/ 	.short	(.L_17 - .L_16)
	.align		4
.L_16:
        /*0064*/ 	.word	index@(_Z18per_element_kernelPlS_S_ll)
        /*0068*/ 	.word	0x00000000


	//----- nvinfo : EIATTR_MIN_STACK_SIZE
	.align		4
.L_17:
        /*006c*/ 	.byte	0x04, 0x12
        /*006e*/ 	.short	(.L_19 - .L_18)
	.align		4
.L_18:
        /*0070*/ 	.word	index@(_Z20per_column_AB_kernelPlS_S_ll)
        /*0074*/ 	.word	0x00000000


	//----- nvinfo : EIATTR_MIN_STACK_SIZE
	.align		4
.L_19:
        /*0078*/ 	.byte	0x04, 0x12
        /*007a*/ 	.short	(.L_21 - .L_20)
	.align		4
.L_20:
        /*007c*/ 	.word	index@(_Z17per_row_AB_kernelPlS_S_ll)
        /*0080*/ 	.word	0x00000000
.L_21:


//--------------------- .nv.compat                --------------------------
	.section	.nv.compat,"",@"SHT_CUDA_COMPAT_INFO"
	.align	4
        /*0000*/ 	.byte	0x02, 0x09, 0x00, 0x00, 0x02, 0x02, 0x01, 0x00, 0x02, 0x05, 0x05, 0x00, 0x03, 0x07, 0x01, 0x01
        /*0010*/ 	.byte	0x02, 0x03, 0x00, 0x00, 0x02, 0x06, 0x01, 0x00, 0x04, 0x0b, 0x08, 0x00, 0x09, 0x00, 0x00, 0x00
        /*0020*/ 	.byte	0x00, 0x00, 0x00, 0x00


//--------------------- .nv.info._Z18per_element_kernelPlS_S_ll --------------------------
	.section	.nv.info._Z18per_element_kernelPlS_S_ll,"",@"SHT_CUDA_INFO"
	.sectionflags	@""
	.align	4


	//----- nvinfo : EIATTR_CUDA_API_VERSION
	.align		4
        /*0000*/ 	.byte	0x04, 0x37
        /*0002*/ 	.short	(.L_23 - .L_22)
.L_22:
        /*0004*/ 	.word	0x00000082


	//----- nvinfo : EIATTR_KPARAM_INFO
	.align		4
.L_23:
        /*0008*/ 	.byte	0x04, 0x17
        /*000a*/ 	.short	(.L_25 - .L_24)
.L_24:
        /*000c*/ 	.word	0x00000000
        /*0010*/ 	.short	0x0004
        /*0012*/ 	.short	0x0020
        /*0014*/ 	.byte	0x00, 0xf0, 0x21, 0x00


	//----- nvinfo : EIATTR_KPARAM_INFO
	.align		4
.L_25:
        /*0018*/ 	.byte	0x04, 0x17
        /*001a*/ 	.short	(.L_27 - .L_26)
.L_26:
        /*001c*/ 	.word	0x00000000
        /*0020*/ 	.short	0x0003
        /*0022*/ 	.short	0x0018
        /*0024*/ 	.byte	0x00, 0xf0, 0x21, 0x00


	//----- nvinfo : EIATTR_KPARAM_INFO
	.align		4
.L_27:
        /*0028*/ 	.byte	0x04, 0x17
        /*002a*/ 	.short	(.L_29 - .L_28)
.L_28:
        /*002c*/ 	.word	0x00000000
        /*0030*/ 	.short	0x0002
        /*0032*/ 	.short	0x0010
        /*0034*/ 	.byte	0x00, 0xf5, 0x21, 0x00


	//----- nvinfo : EIATTR_KPARAM_INFO
	.align		4
.L_29:
        /*0038*/ 	.byte	0x04, 0x17
        /*003a*/ 	.short	(.L_31 - .L_30)
.L_30:
        /*003c*/ 	.word	0x00000000
        /*0040*/ 	.short	0x0001
        /*0042*/ 	.short	0x0008
        /*0044*/ 	.byte	0x00, 0xf5, 0x21, 0x00


	//----- nvinfo : EIATTR_KPARAM_INFO
	.align		4
.L_31:
        /*0048*/ 	.byte	0x04, 0x17
        /*004a*/ 	.short	(.L_33 - .L_32)
.L_32:
        /*004c*/ 	.word	0x00000000
        /*0050*/ 	.short	0x0000
        /*0052*/ 	.short	0x0000
        /*0054*/ 	.byte	0x00, 0xf5, 0x21, 0x00


	//----- nvinfo : EIATTR_SPARSE_MMA_MASK
	.align		4
.L_33:
        /*0058*/ 	.byte	0x03, 0x50
        /*005a*/ 	.short	0x0000


	//----- nvinfo : EIATTR_MAXREG_COUNT
	.align		4
        /*005c*/ 	.byte	0x03, 0x1b
        /*005e*/ 	.short	0x00ff


	//----- nvinfo : EIATTR_MERCURY_ISA_VERSION
	.align		4
        /*0060*/ 	.byte	0x03, 0x5f
        /*0062*/ 	.short	0x0101


	//----- nvinfo : EIATTR_VRC_CTA_INIT_COUNT
	.align		4
        /*0064*/ 	.byte	0x02, 0x4a
	.zero		1
	.zero		1


	//----- nvinfo : EIATTR_EXIT_INSTR_OFFSETS
	.align		4
        /*0068*/ 	.byte	0x04, 0x1c
        /*006a*/ 	.short	(.L_35 - .L_34)


	//   ....[0]....
.L_34:
        /*006c*/ 	.word	0x00000190


	//   ....[1]....
        /*0070*/ 	.word	0x00000e20


	//----- nvinfo : EIATTR_CRS_STACK_SIZE
	.align		4
.L_35:
        /*0074*/ 	.byte	0x04, 0x1e
        /*0076*/ 	.short	(.L_37 - .L_36)
.L_36:
        /*0078*/ 	.word	0x00000000


	//----- nvinfo : EIATTR_CBANK_PARAM_SIZE
	.align		4
.L_37:
        /*007c*/ 	.byte	0x03, 0x19
        /*007e*/ 	.short	0x0028


	//----- nvinfo : EIATTR_PARAM_CBANK
	.align		4
        /*0080*/ 	.byte	0x04, 0x0a
        /*0082*/ 	.short	(.L_39 - .L_38)
	.align		4
.L_38:
        /*0084*/ 	.word	index@(.nv.constant0._Z18per_element_kernelPlS_S_ll)
        /*0088*/ 	.short	0x0380
        /*008a*/ 	.short	0x0028


	//----- nvinfo : EIATTR_SW_WAR
	.align		4
.L_39:
        /*008c*/ 	.byte	0x04, 0x36
        /*008e*/ 	.short	(.L_41 - .L_40)
.L_40:
        /*0090*/ 	.word	0x00000008
.L_41:


//--------------------- .nv.info._Z20per_column_AB_kernelPlS_S_ll --------------------------
	.section	.nv.info._Z20per_column_AB_kernelPlS_S_ll,"",@"SHT_CUDA_INFO"
	.sectionflags	@""
	.align	4


	//----- nvinfo : EIATTR_CUDA_API_VERSION
	.align		4
        /*0000*/ 	.byte	0x04, 0x37
        /*0002*/ 	.short	(.L_43 - .L_42)
.L_42:
        /*0004*/ 	.word	0x00000082


	//----- nvinfo : EIATTR_KPARAM_INFO
	.align		4
.L_43:
        /*0008*/ 	.byte	0x04, 0x17
        /*000a*/ 	.short	(.L_45 - .L_44)
.L_44:
        /*000c*/ 	.word	0x00000000
        /*0010*/ 	.short	0x0004
        /*0012*/ 	.short	0x0020
        /*0014*/ 	.byte	0x00, 0xf0, 0x21, 0x00


	//----- nvinfo : EIATTR_KPARAM_INFO
	.align		4
.L_45:
        /*0018*/ 	.byte	0x04, 0x17
        /*001a*/ 	.short	(.L_47 - .L_46)
.L_46:
        /*001c*/ 	.word	0x00000000
        /*0020*/ 	.short	0x0003
        /*0022*/ 	.short	0x0018
        /*0024*/ 	.byte	0x00, 0xf0, 0x21, 0x00


	//----- nvinfo : EIATTR_KPARAM_INFO
	.align		4
.L_47:
        /*0028*/ 	.byte	0x04, 0x17
        /*002a*/ 	.short	(.L_49 - .L_48)
.L_48:
        /*002c*/ 	.word	0x00000000
        /*0030*/ 	.short	0x0002
        /*0032*/ 	.short	0x0010
        /*0034*/ 	.byte	0x00, 0xf5, 0x21, 0x00


	//----- nvinfo : EIATTR_KPARAM_INFO
	.align		4
.L_49:
        /*0038*/ 	.byte	0x04, 0x17
        /*003a*/ 	.short	(.L_51 - .L_50)
.L_50:
        /*003c*/ 	.word	0x00000000
        /*0040*/ 	.short	0x0001
        /*0042*/ 	.short	0x0008
        /*0044*/ 	.byte	0x00, 0xf5, 0x21, 0x00


	//----- nvinfo : EIATTR_KPARAM_INFO
	.align		4
.L_51:
        /*0048*/ 	.byte	0x04, 0x17
        /*004a*/ 	.short	(.L_53 - .L_52)
.L_52:
        /*004c*/ 	.word	0x00000000
        /*0050*/ 	.short	0x0000
        /*0052*/ 	.short	0x0000
        /*0054*/ 	.byte	0x00, 0xf5, 0x21, 0x00


	//----- nvinfo : EIATTR_SPARSE_MMA_MASK
	.align		4
.L_53:
        /*0058*/ 	.byte	0x03, 0x50
        /*005a*/ 	.short	0x0000


	//----- nvinfo : EIATTR_MAXREG_COUNT
	.align		4
        /*005c*/ 	.byte	0x03, 0x1b
        /*005e*/ 	.short	0x00ff


	//----- nvinfo : EIATTR_MERCURY_ISA_VERSION
	.align		4
        /*0060*/ 	.byte	0x03, 0x5f
        /*0062*/ 	.short	0x0101


	//----- nvinfo : EIATTR_VRC_CTA_INIT_COUNT
	.align		4
        /*0064*/ 	.byte	0x02, 0x4a
	.zero		1
	.zero		1


	//----- nvinfo : EIATTR_EXIT_INSTR_OFFSETS
	.align		4
        /*0068*/ 	.byte	0x04, 0x1c
        /*006a*/ 	.short	(.L_55 - .L_54)


	//   ....[0]....
.L_54:
        /*006c*/ 	.word	0x000000c0


	//   ....[1]....
        /*0070*/ 	.word	0x00001a20


	//----- nvinfo : EIATTR_CBANK_PARAM_SIZE
	.align		4
.L_55:
        /*0074*/ 	.byte	0x03, 0x19
        /*0076*/ 	.short	0x0028


	//----- nvinfo : EIATTR_PARAM_CBANK
	.align		4
        /*0078*/ 	.byte	0x04, 0x0a
        /*007a*/ 	.short	(.L_57 - .L_56)
	.align		4
.L_56:
        /*007c*/ 	.word	index@(.nv.constant0._Z20per_column_AB_kernelPlS_S_ll)
        /*0080*/ 	.short	0x0380
        /*0082*/ 	.short	0x0028


	//----- nvinfo : EIATTR_SW_WAR
	.align		4
.L_57:
        /*0084*/ 	.byte	0x04, 0x36
        /*0086*/ 	.short	(.L_59 - .L_58)
.L_58:
        /*0088*/ 	.word	0x00000008
.L_59:


//--------------------- .nv.info._Z17per_row_AB_kernelPlS_S_ll --------------------------
	.section	.nv.info._Z17per_row_AB_kernelPlS_S_ll,"",@"SHT_CUDA_INFO"
	.sectionflags	@""
	.align	4


	//----- nvinfo : EIATTR_CUDA_API_VERSION
	.align		4
        /*0000*/ 	.byte	0x04, 0x37
        /*0002*/ 	.short	(.L_61 - .L_60)
.L_60:
        /*0004*/ 	.word	0x00000082


	//----- nvinfo : EIATTR_KPARAM_INFO
	.align		4
.L_61:
        /*0008*/ 	.byte	0x04, 0x17
        /*000a*/ 	.short	(.L_63 - .L_62)
.L_62:
        /*000c*/ 	.word	0x00000000
        /*0010*/ 	.short	0x0004
        /*0012*/ 	.short	0x0020
        /*0014*/ 	.byte	0x00, 0xf0, 0x21, 0x00


	//----- nvinfo : EIATTR_KPARAM_INFO
	.align		4
.L_63:
        /*0018*/ 	.byte	0x04, 0x17
        /*001a*/ 	.short	(.L_65 - .L_64)
.L_64:
        /*001c*/ 	.word	0x00000000
        /*0020*/ 	.short	0x0003
        /*0022*/ 	.short	0x0018
        /*0024*/ 	.byte	0x00, 0xf0, 0x21, 0x00


	//----- nvinfo : EIATTR_KPARAM_INFO
	.align		4
.L_65:
        /*0028*/ 	.byte	0x04, 0x17
        /*002a*/ 	.short	(.L_67 - .L_66)
.L_66:
        /*002c*/ 	.word	0x00000000
        /*0030*/ 	.short	0x0002
        /*0032*/ 	.short	0x0010
        /*0034*/ 	.byte	0x00, 0xf5, 0x21, 0x00


	//----- nvinfo : EIATTR_KPARAM_INFO
	.align		4
.L_67:
        /*0038*/ 	.byte	0x04, 0x17
        /*003a*/ 	.short	(.L_69 - .L_68)
.L_68:
        /*003c*/ 	.word	0x00000000
        /*0040*/ 	.short	0x0001
        /*0042*/ 	.short	0x0008
        /*0044*/ 	.byte	0x00, 0xf5, 0x21, 0x00


	//----- nvinfo : EIATTR_KPARAM_INFO
	.align		4
.L_69:
        /*0048*/ 	.byte	0x04, 0x17
        /*004a*/ 	.short	(.L_71 - .L_70)
.L_70:
        /*004c*/ 	.word	0x00000000
        /*0050*/ 	.short	0x0000
        /*0052*/ 	.short	0x0000
        /*0054*/ 	.byte	0x00, 0xf5, 0x21, 0x00


	//----- nvinfo : EIATTR_SPARSE_MMA_MASK
	.align		4
.L_71:
        /*0058*/ 	.byte	0x03, 0x50
        /*005a*/ 	.short	0x0000


	//----- nvinfo : EIATTR_MAXREG_COUNT
	.align		4
        /*005c*/ 	.byte	0x03, 0x1b
        /*005e*/ 	.short	0x00ff


	//----- nvinfo : EIATTR_MERCURY_ISA_VERSION
	.align		4
        /*0060*/ 	.byte	0x03, 0x5f
        /*0062*/ 	.short	0x0101


	//----- nvinfo : EIATTR_VRC_CTA_INIT_COUNT
	.align		4
        /*0064*/ 	.byte	0x02, 0x4a
	.zero		1
	.zero		1


	//----- nvinfo : EIATTR_EXIT_INSTR_OFFSETS
	.align		4
        /*0068*/ 	.byte	0x04, 0x1c
        /*006a*/ 	.short	(.L_73 - .L_72)


	//   ....[0]....
.L_72:
        /*006c*/ 	.word	0x00000050


	//   ....[1]....
        /*0070*/ 	.word	0x000011d0


	//----- nvinfo : EIATTR_CBANK_PARAM_SIZE
	.align		4
.L_73:
        /*0074*/ 	.byte	0x03, 0x19
        /*0076*/ 	.short	0x0028


	//----- nvinfo : EIATTR_PARAM_CBANK
	.align		4
        /*0078*/ 	.byte	0x04, 0x0a
        /*007a*/ 	.short	(.L_75 - .L_74)
	.align		4
.L_74:
        /*007c*/ 	.word	index@(.nv.constant0._Z17per_row_AB_kernelPlS_S_ll)
        /*0080*/ 	.short	0x0380
        /*0082*/ 	.short	0x0028


	//----- nvinfo : EIATTR_SW_WAR
	.align		4
.L_75:
        /*0084*/ 	.byte	0x04, 0x36
        /*0086*/ 	.short	(.L_77 - .L_76)
.L_76:
        /*0088*/ 	.word	0x00000008
.L_77:


//--------------------- .nv.callgraph             --------------------------
	.section	.nv.callgraph,"",@"SHT_CUDA_CALLGRAPH"
	.align	4
	.sectionentsize	8
	.align		4
        /*0000*/ 	.word	0x00000000
	.align		4
        /*0004*/ 	.word	0xffffffff
	.align		4
        /*0008*/ 	.word	0x00000000
	.align		4
        /*000c*/ 	.word	0xfffffffe
	.align		4
        /*0010*/ 	.word	0x00000000
	.align		4
        /*0014*/ 	.word	0xfffffffd
	.align		4
        /*0018*/ 	.word	0x00000000
	.align		4
        /*001c*/ 	.word	0xfffffffc


//--------------------- .text._Z18per_element_kernelPlS_S_ll --------------------------
	.section	.text._Z18per_element_kernelPlS_S_ll,"ax",@progbits
	.align	128
        .global         _Z18per_element_kernelPlS_S_ll
        .type           _Z18per_element_kernelPlS_S_ll,@function
        .size           _Z18per_element_kernelPlS_S_ll,(.L_x_33 - _Z18per_element_kernelPlS_S_ll)
        .other          _Z18per_element_kernelPlS_S_ll,@"STO_CUDA_ENTRY STV_DEFAULT"
_Z18per_element_kernelPlS_S_ll:
.text._Z18per_element_kernelPlS_S_ll:
[----:B------:R-:W-:Y:S01]  /*0000*/  LDC R1, c[0x0][0x37c] ;  /* 0x0000df00ff017b82 */ /* 0x000fe20000000800 */
[----:B------:R-:W0:Y:S01]  /*0010*/  LDCU.64 UR10, c[0x0][0x3a0] ;  /* 0x00007400ff0a77ac */ /* 0x000e220008000a00 */
[----:B------:R-:W1:Y:S06]  /*0020*/  S2R R0, SR_CTAID.X ;  /* 0x0000000000007919 */ /* 0x000e6c0000002500 */
[----:B------:R-:W1:Y:S01]  /*0030*/  S2UR UR12, SR_CTAID.Y ;  /* 0x00000000000c79c3 */ /* 0x000e620000002600 */
[----:B------:R-:W0:Y:S01]  /*0040*/  LDCU.64 UR8, c[0x0][0x398] ;  /* 0x00007300ff0877ac */ /* 0x000e220008000a00 */
[----:B------:R-:W2:Y:S01]  /*0050*/  S2R R3, SR_TID.X ;  /* 0x0000000000037919 */ /* 0x000ea20000002100 */
[----:B------:R-:W3:Y:S01]  /*0060*/  LDCU UR7, c[0x0][0x364] ;  /* 0x00006c80ff0777ac */ /* 0x000ee20008000800 */
[----:B------:R-:W3:Y:S01]  /*0070*/  S2R R7, SR_TID.Y ;  /* 0x0000000000077919 */ /* 0x000ee20000002200 */
[----:B------:R-:W2:Y:S03]  /*0080*/  LDCU UR13, c[0x0][0x360] ;  /* 0x00006c00ff0d77ac */ /* 0x000ea60008000800 */
[----:B------:R-:W1:Y:S01]  /*0090*/  LDC R5, c[0x0][0x374] ;  /* 0x0000dd00ff057b82 */ /* 0x000e620000000800 */
[----:B0-----:R-:W-:-:S02]  /*00a0*/  UIMAD UR6, UR11, UR8, URZ ;  /* 0x000000080b0672a4 */ /* 0x001fc4000f8e02ff */
[----:B------:R-:W-:Y:S02]  /*00b0*/  UIMAD.WIDE.U32 UR4, UR10, UR8, URZ ;  /* 0x000000080a0472a5 */ /* 0x000fe4000f8e00ff */
[----:B------:R-:W-:Y:S02]  /*00c0*/  UIMAD UR6, UR10, UR9, UR6 ;  /* 0x000000090a0672a4 */ /* 0x000fe4000f8e0206 */
[----:B------:R-:W-:Y:S02]  /*00d0*/  UIMAD.WIDE.U32 UR14, UR4, UR4, URZ ;  /* 0x00000004040e72a5 */ /* 0x000fe4000f8e00ff */
[----:B------:R-:W-:-:S04]  /*00e0*/  UIADD3 UR9, UPT, UPT, UR5, UR6, URZ ;  /* 0x0000000605097290 */ /* 0x000fc8000fffe0ff */
[----:B------:R-:W-:Y:S01]  /*00f0*/  UIMAD UR6, UR9, UR4, URZ ;  /* 0x00000004090672a4 */ /* 0x000fe2000f8e02ff */
[----:B-1----:R-:W-:-:S03]  /*0100*/  IMAD R0, R0, R5, UR12 ;  /* 0x0000000c00007e24 */ /* 0x002fc6000f8e0205 */
[----:B------:R-:W-:Y:S01]  /*0110*/  UIMAD UR6, UR9, UR4, UR6 ;  /* 0x00000004090672a4 */ /* 0x000fe2000f8e0206 */
[----:B--2---:R-:W-:-:S03]  /*0120*/  IMAD R0, R0, UR13, R3 ;  /* 0x0000000d00007c24 */ /* 0x004fc6000f8e0203 */
[----:B------:R-:W-:Y:S01]  /*0130*/  UIADD3 UR6, UPT, UPT, UR15, UR6, URZ ;  /* 0x000000060f067290 */ /* 0x000fe2000fffe0ff */
[----:B---3--:R-:W-:-:S05]  /*0140*/  IMAD R2, R0, UR7, R7 ;  /* 0x0000000700027c24 */ /* 0x008fca000f8e0207 */
[----:B------:R-:W-:Y:S01]  /*0150*/  IMAD.U32 R5, RZ, RZ, UR6 ;  /* 0x00000006ff057e24 */ /* 0x000fe2000f8e00ff */
[----:B------:R-:W-:Y:S02]  /*0160*/  ISETP.LT.U32.AND P0, PT, R2, UR14, PT ;  /* 0x0000000e02007c0c */ /* 0x000fe4000bf01070 */
[----:B------:R-:W-:-:S04]  /*0170*/  SHF.R.S32.HI R3, RZ, 0x1f, R2 ;  /* 0x0000001fff037819 */ /* 0x000fc80000011402 */
[----:B------:R-:W-:-:S13]  /*0180*/  ISETP.GT.AND.EX P0, PT, R5, R3, PT, P0 ;  /* 0x000000030500720c */ /* 0x000fda0003f04300 */
[----:B------:R-:W-:Y:S05]  /*0190*/  @!P0 EXIT ;  /* 0x000000000000894d */ /* 0x000fea0003800000 */
[----:B------:R-:W-:Y:S01]  /*01a0*/  UIMAD UR8, UR9, UR10, URZ ;  /* 0x0000000a090872a4 */ /* 0x000fe2000f8e02ff */
[----:B------:R-:W-:Y:S01]  /*01b0*/  BSSY.RECONVERGENT B0, `(.L_x_0) ;  /* 0x0000022000007945 */ /* 0x000fe20003800200 */
[----:B------:R-:W-:Y:S02]  /*01c0*/  UIMAD.WIDE.U32 UR6, UR4, UR10, URZ ;  /* 0x0000000a040672a5 */ /* 0x000fe4000f8e00ff */
[----:B------:R-:W-:-:S04]  /*01d0*/  UIMAD UR8, UR4, UR11, UR8 ;  /* 0x0000000b040872a4 */ /* 0x000fc8000f8e0208 */
[----:B------:R-:W-:-:S06]  /*01e0*/  UIADD3 UR8, UPT, UPT, UR7, UR8, URZ ;  /* 0x0000000807087290 */ /* 0x000fcc000fffe0ff */
[----:B------:R-:W-:-:S04]  /*01f0*/  LOP3.LUT R0, R3, UR8, RZ, 0xfc, !PT ;  /* 0x0000000803007c12 */ /* 0x000fc8000f8efcff */
[----:B------:R-:W-:-:S13]  /*0200*/  ISETP.NE.U32.AND P0, PT, R0, RZ, PT ;  /* 0x000000ff0000720c */ /* 0x000fda0003f05070 */
[----:B------:R-:W-:Y:S05]  /*0210*/  @P0 BRA `(.L_x_1) ;  /* 0x00000000004c0947 */ /* 0x000fea0003800000 */
[----:B------:R-:W0:Y:S01]  /*0220*/  I2F.U32.RP R0, UR6 ;  /* 0x0000000600007d06 */ /* 0x000e220008209000 */
[----:B------:R-:W-:-:S07]  /*0230*/  ISETP.NE.U32.AND P2, PT, RZ, UR6, PT ;  /* 0x00000006ff007c0c */ /* 0x000fce000bf45070 */
[----:B0-----:R-:W0:Y:S02]  /*0240*/  MUFU.RCP R0, R0 ;  /* 0x0000000000007308 */ /* 0x001e240000001000 */
[----:B0-----:R-:W-:-:S06]  /*0250*/  VIADD R4, R0, 0xffffffe ;  /* 0x0ffffffe00047836 */ /* 0x001fcc0000000000 */
[----:B------:R0:W1:Y:S02]  /*0260*/  F2I.FTZ.U32.TRUNC.NTZ R5, R4 ;  /* 0x0000000400057305 */ /* 0x000064000021f000 */
[----:B0-----:R-:W-:Y:S01]  /*0270*/  IMAD.MOV.U32 R4, RZ, RZ, RZ ;  /* 0x000000ffff047224 */ /* 0x001fe200078e00ff */
[----:B-1----:R-:W-:-:S05]  /*0280*/  IADD3 R7, PT, PT, RZ, -R5, RZ ;  /* 0x80000005ff077210 */ /* 0x002fca0007ffe0ff */
[----:B------:R-:W-:-:S04]  /*0290*/  IMAD R7, R7, UR6, RZ ;  /* 0x0000000607077c24 */ /* 0x000fc8000f8e02ff */
[----:B------:R-:W-:-:S06]  /*02a0*/  IMAD.HI.U32 R5, R5, R7, R4 ;  /* 0x0000000705057227 */ /* 0x000fcc00078e0004 */
[----:B------:R-:W-:-:S04]  /*02b0*/  IMAD.HI.U32 R0, R5, R2, RZ ;  /* 0x0000000205007227 */ /* 0x000fc800078e00ff */
[----:B------:R-:W-:-:S04]  /*02c0*/  IMAD.MOV R5, RZ, RZ, -R0 ;  /* 0x000000ffff057224 */ /* 0x000fc800078e0a00 */
[----:B------:R-:W-:-:S05]  /*02d0*/  IMAD R5, R5, UR6, R2 ;  /* 0x0000000605057c24 */ /* 0x000fca000f8e0202 */
[----:B------:R-:W-:-:S13]  /*02e0*/  ISETP.GE.U32.AND P0, PT, R5, UR6, PT ;  /* 0x0000000605007c0c */ /* 0x000fda000bf06070 */
[----:B------:R-:W-:Y:S01]  /*02f0*/  @P0 IADD3 R5, PT, PT, R5, -UR6, RZ ;  /* 0x8000000605050c10 */ /* 0x000fe2000fffe0ff */
[----:B------:R-:W-:-:S03]  /*0300*/  @P0 VIADD R0, R0, 0x1 ;  /* 0x0000000100000836 */ /* 0x000fc60000000000 */
[----:B------:R-:W-:-:S13]  /*0310*/  ISETP.GE.U32.AND P1, PT, R5, UR6, PT ;  /* 0x0000000605007c0c */ /* 0x000fda000bf26070 */
[----:B------:R-:W-:Y:S01]  /*0320*/  @P1 VIADD R0, R0, 0x1 ;  /* 0x0000000100001836 */ /* 0x000fe20000000000 */
[----:B------:R-:W-:Y:S01]  /*0330*/  @!P2 LOP3.LUT R0, RZ, UR6, RZ, 0x33, !PT ;  /* 0x00000006ff00ac12 */ /* 0x000fe2000f8e33ff */
[----:B------:R-:W-:Y:S06]  /*0340*/  BRA `(.L_x_2) ;  /* 0x0000000000207947 */ /* 0x000fec0003800000 */
.L_x_1:
[----:B------:R-:W-:Y:S01]  /*0350*/  MOV R16, UR6 ;  /* 0x0000000600107c02 */ /* 0x000fe20008000f00 */
[----:B------:R-:W-:Y:S01]  /*0360*/  IMAD.U32 R17, RZ, RZ, UR7 ;  /* 0x00000007ff117e24 */ /* 0x000fe2000f8e00ff */
[----:B------:R-:W-:Y:S01]  /*0370*/  MOV R18, R3 ;  /* 0x0000000300127202 */ /* 0x000fe20000000f00 */
[----:B------:R-:W-:Y:S01]  /*0380*/  IMAD.MOV.U32 R9, RZ, RZ, R2 ;  /* 0x000000ffff097224 */ /* 0x000fe200078e0002 */
[----:B------:R-:W-:Y:S01]  /*0390*/  MOV R14, 0x3c0 ;  /* 0x000003c0000e7802 */ /* 0x000fe20000000f00 */
[----:B------:R-:W-:-:S07]  /*03a0*/  IMAD.U32 R7, RZ, RZ, UR8 ;  /* 0x00000008ff077e24 */ /* 0x000fce000f8e00ff */
[----:B------:R-:W-:Y:S05]  /*03b0*/  CALL.REL.NOINC `($__internal_0_$__cuda_sm20_div_s64) ;  /* 0x00000008009c7944 */ /* 0x000fea0003c00000 */
[----:B------:R-:W-:-:S07]  /*03c0*/  IMAD.MOV.U32 R0, RZ, RZ, R4 ;  /* 0x000000ffff007224 */ /* 0x000fce00078e0004 */
.L_x_2:
[----:B------:R-:W-:Y:S05]  /*03d0*/  BSYNC.RECONVERGENT B0 ;  /* 0x0000000000007941 */ /* 0x000fea0003800200 */
.L_x_0:
[----:B------:R-:W0:Y:S01]  /*03e0*/  LDCU UR6, c[0x0][0x39c] ;  /* 0x00007380ff0677ac */ /* 0x000e220008000800 */
[----:B------:R-:W-:Y:S01]  /*03f0*/  BSSY.RECONVERGENT B0, `(.L_x_3) ;  /* 0x000002a000007945 */ /* 0x000fe20003800200 */
[----:B0-----:R-:W-:-:S04]  /*0400*/  LOP3.LUT R4, R3, UR6, RZ, 0xfc, !PT ;  /* 0x0000000603047c12 */ /* 0x001fc8000f8efcff */
[----:B------:R-:W-:-:S13]  /*0410*/  ISETP.NE.U32.AND P0, PT, R4, RZ, PT ;  /* 0x000000ff0400720c */ /* 0x000fda0003f05070 */
[----:B------:R-:W-:Y:S05]  /*0420*/  @P0 BRA `(.L_x_4) ;  /* 0x0000000000600947 */ /* 0x000fea0003800000 */
[----:B------:R-:W0:Y:S02]  /*0430*/  LDCU UR6, c[0x0][0x398] ;  /* 0x00007300ff0677ac */ /* 0x000e240008000800 */
[----:B0-----:R-:W0:Y:S01]  /*0440*/  I2F.U32.RP R6, UR6 ;  /* 0x0000000600067d06 */ /* 0x001e220008209000 */
[----:B------:R-:W-:-:S07]  /*0450*/  ISETP.NE.U32.AND P2, PT, RZ, UR6, PT ;  /* 0x00000006ff007c0c */ /* 0x000fce000bf45070 */
[----:B0-----:R-:W0:Y:S02]  /*0460*/  MUFU.RCP R6, R6 ;  /* 0x0000000600067308 */ /* 0x001e240000001000 */
[----:B0-----:R-:W-:Y:S01]  /*0470*/  IADD3 R4, PT, PT, R6, 0xffffffe, RZ ;  /* 0x0ffffffe06047810 */ /* 0x001fe20007ffe0ff */
[----:B------:R-:W-:-:S05]  /*0480*/  IMAD.MOV.U32 R6, RZ, RZ, RZ ;  /* 0x000000ffff067224 */ /* 0x000fca00078e00ff */
[----:B------:R0:W1:Y:S02]  /*0490*/  F2I.FTZ.U32.TRUNC.NTZ R5, R4 ;  /* 0x0000000400057305 */ /* 0x000064000021f000 */
[----:B0-----:R-:W-:Y:S02]  /*04a0*/  IMAD.MOV.U32 R4, RZ, RZ, RZ ;  /* 0x000000ffff047224 */ /* 0x001fe400078e00ff */
[----:B-1----:R-:W-:-:S04]  /*04b0*/  IMAD.MOV R7, RZ, RZ, -R5 ;  /* 0x000000ffff077224 */ /* 0x002fc800078e0a05 */
[----:B------:R-:W-:-:S04]  /*04c0*/  IMAD R7, R7, UR6, RZ ;  /* 0x0000000607077c24 */ /* 0x000fc8000f8e02ff */
[----:B------:R-:W-:-:S06]  /*04d0*/  IMAD.HI.U32 R5, R5, R7, R4 ;  /* 0x0000000705057227 */ /* 0x000fcc00078e0004 */
[----:B------:R-:W-:-:S05]  /*04e0*/  IMAD.HI.U32 R4, R5, R2, RZ ;  /* 0x0000000205047227 */ /* 0x000fca00078e00ff */
[----:B------:R-:W-:-:S05]  /*04f0*/  IADD3 R5, PT, PT, -R4, RZ, RZ ;  /* 0x000000ff04057210 */ /* 0x000fca0007ffe1ff */
[----:B------:R-:W-:-:S05]  /*0500*/  IMAD R5, R5, UR6, R2 ;  /* 0x0000000605057c24 */ /* 0x000fca000f8e0202 */
[----:B------:R-:W-:-:S13]  /*0510*/  ISETP.GE.U32.AND P0, PT, R5, UR6, PT ;  /* 0x0000000605007c0c */ /* 0x000fda000bf06070 */
[----:B------:R-:W-:Y:S02]  /*0520*/  @P0 VIADD R5, R5, -UR6 ;  /* 0x8000000605050c36 */ /* 0x000fe40008000000 */
[----:B------:R-:W-:-:S03]  /*0530*/  @P0 VIADD R4, R4, 0x1 ;  /* 0x0000000104040836 */ /* 0x000fc60000000000 */
[----:B------:R-:W-:-:S13]  /*0540*/  ISETP.GE.U32.AND P1, PT, R5, UR6, PT ;  /* 0x0000000605007c0c */ /* 0x000fda000bf26070 */
[----:B------:R-:W-:Y:S02]  /*0550*/  @P1 IADD3 R4, PT, PT, R4, 0x1, RZ ;  /* 0x0000000104041810 */ /* 0x000fe40007ffe0ff */
[----:B------:R-:W-:-:S05]  /*0560*/  @!P2 LOP3.LUT R4, RZ, UR6, RZ, 0x33, !PT ;  /* 0x00000006ff04ac12 */ /* 0x000fca000f8e33ff */
[----:B------:R-:W-:-:S04]  /*0570*/  IMAD.MOV R5, RZ, RZ, -R4 ;  /* 0x000000ffff057224 */ /* 0x000fc800078e0a04 */
[----:B------:R-:W-:Y:S02]  /*0580*/  IMAD R8, R5, UR6, R2 ;  /* 0x0000000605087c24 */ /* 0x000fe4000f8e0202 */
[----:B------:R-:W-:Y:S01]  /*0590*/  HFMA2 R5, -RZ, RZ, 0, 0 ;  /* 0x00000000ff057431 */ /* 0x000fe200000001ff */
[----:B------:R-:W-:Y:S06]  /*05a0*/  BRA `(.L_x_5) ;  /* 0x0000000000387947 */ /* 0x000fec0003800000 */
.L_x_4:
[----:B------:R-:W0:Y:S01]  /*05b0*/  LDCU.64 UR6, c[0x0][0x398] ;  /* 0x00007300ff0677ac */ /* 0x000e220008000a00 */
[----:B------:R-:W-:Y:S01]  /*05c0*/  IMAD.MOV.U32 R9, RZ, RZ, R2 ;  /* 0x000000ffff097224 */ /* 0x000fe200078e0002 */
[----:B------:R-:W-:Y:S01]  /*05d0*/  MOV R14, 0x620 ;  /* 0x00000620000e7802 */ /* 0x000fe20000000f00 */
[----:B------:R-:W-:Y:S02]  /*05e0*/  IMAD.MOV.U32 R18, RZ, RZ, R3 ;  /* 0x000000ffff127224 */ /* 0x000fe400078e0003 */
[----:B0-----:R-:W-:Y:S01]  /*05f0*/  IMAD.U32 R16, RZ, RZ, UR6 ;  /* 0x00000006ff107e24 */ /* 0x001fe2000f8e00ff */
[----:B------:R-:W-:-:S07]  /*0600*/  MOV R7, UR7 ;  /* 0x0000000700077c02 */ /* 0x000fce0008000f00 */
[----:B------:R-:W-:Y:S05]  /*0610*/  CALL.REL.NOINC `($__internal_0_$__cuda_sm20_div_s64) ;  /* 0x0000000800047944 */ /* 0x000fea0003c00000 */
[----:B------:R-:W0:Y:S01]  /*0620*/  LDCU.64 UR6, c[0x0][0x398] ;  /* 0x00007300ff0677ac */ /* 0x000e220008000a00 */
[----:B------:R-:W-:-:S05]  /*0630*/  IADD3 R7, P0, PT, RZ, -R4, RZ ;  /* 0x80000004ff077210 */ /* 0x000fca0007f1e0ff */
[----:B------:R-:W-:-:S04]  /*0640*/  IMAD.X R6, RZ, RZ, ~R5, P0 ;  /* 0x000000ffff067224 */ /* 0x000fc800000e0e05 */
[----:B0-----:R-:W-:Y:S02]  /*0650*/  IMAD R6, R6, UR6, RZ ;  /* 0x0000000606067c24 */ /* 0x001fe4000f8e02ff */
[----:B------:R-:W-:-:S04]  /*0660*/  IMAD.WIDE.U32 R8, R7, UR6, R2 ;  /* 0x0000000607087c25 */ /* 0x000fc8000f8e0002 */
[----:B------:R-:W-:-:S05]  /*0670*/  IMAD R7, R7, UR7, R6 ;  /* 0x0000000707077c24 */ /* 0x000fca000f8e0206 */
[----:B------:R-:W-:-:S07]  /*0680*/  IADD3 R6, PT, PT, R9, R7, RZ ;  /* 0x0000000709067210 */ /* 0x000fce0007ffe0ff */
.L_x_5:
[----:B------:R-:W-:Y:S05]  /*0690*/  BSYNC.RECONVERGENT B0 ;  /* 0x0000000000007941 */ /* 0x000fea0003800200 */
.L_x_3:
[----:B------:R-:W0:Y:S01]  /*06a0*/  LDCU UR6, c[0x0][0x3a4] ;  /* 0x00007480ff0677ac */ /* 0x000e220008000800 */
[----:B------:R-:W-:Y:S01]  /*06b0*/  BSSY.RECONVERGENT B0, `(.L_x_6) ;  /* 0x000001d000007945 */ /* 0x000fe20003800200 */
[----:B------:R-:W1:Y:S01]  /*06c0*/  LDCU.64 UR10, c[0x0][0x3a0] ;  /* 0x00007400ff0a77ac */ /* 0x000e620008000a00 */
[----:B0-----:R-:W-:-:S04]  /*06d0*/  LOP3.LUT R7, R5, UR6, RZ, 0xfc, !PT ;  /* 0x0000000605077c12 */ /* 0x001fc8000f8efcff */
[----:B------:R-:W-:-:S13]  /*06e0*/  ISETP.NE.U32.AND P0, PT, R7, RZ, PT ;  /* 0x000000ff0700720c */ /* 0x000fda0003f05070 */
[----:B-1----:R-:W-:Y:S05]  /*06f0*/  @P0 BRA `(.L_x_7) ;  /* 0x0000000000500947 */ /* 0x002fea0003800000 */
[----:B------:R-:W0:Y:S02]  /*0700*/  LDCU UR6, c[0x0][0x3a0] ;  /* 0x00007400ff0677ac */ /* 0x000e240008000800 */
[----:B0-----:R-:W0:Y:S01]  /*0710*/  I2F.U32.RP R5, UR6 ;  /* 0x0000000600057d06 */ /* 0x001e220008209000 */
[----:B------:R-:W-:-:S07]  /*0720*/  ISETP.NE.U32.AND P1, PT, RZ, UR6, PT ;  /* 0x00000006ff007c0c */ /* 0x000fce000bf25070 */
[----:B0-----:R-:W0:Y:S02]  /*0730*/  MUFU.RCP R5, R5 ;  /* 0x0000000500057308 */ /* 0x001e240000001000 */
[----:B0-----:R-:W-:-:S06]  /*0740*/  VIADD R10, R5, 0xffffffe ;  /* 0x0ffffffe050a7836 */ /* 0x001fcc0000000000 */
[----:B------:R0:W1:Y:S02]  /*0750*/  F2I.FTZ.U32.TRUNC.NTZ R11, R10 ;  /* 0x0000000a000b7305 */ /* 0x000064000021f000 */
[----:B0-----:R-:W-:Y:S01]  /*0760*/  MOV R10, RZ ;  /* 0x000000ff000a7202 */ /* 0x001fe20000000f00 */
[----:B-1----:R-:W-:-:S04]  /*0770*/  IMAD.MOV R7, RZ, RZ, -R11 ;  /* 0x000000ffff077224 */ /* 0x002fc800078e0a0b */
[----:B------:R-:W-:-:S04]  /*0780*/  IMAD R7, R7, UR6, RZ ;  /* 0x0000000607077c24 */ /* 0x000fc8000f8e02ff */
[----:B------:R-:W-:-:S06]  /*0790*/  IMAD.HI.U32 R11, R11, R7, R10 ;  /* 0x000000070b0b7227 */ /* 0x000fcc00078e000a */
[----:B------:R-:W-:-:S04]  /*07a0*/  IMAD.HI.U32 R11, R11, R4, RZ ;  /* 0x000000040b0b7227 */ /* 0x000fc800078e00ff */
[----:B------:R-:W-:-:S04]  /*07b0*/  IMAD.MOV R11, RZ, RZ, -R11 ;  /* 0x000000ffff0b7224 */ /* 0x000fc800078e0a0b */
[----:B------:R-:W-:-:S05]  /*07c0*/  IMAD R4, R11, UR6, R4 ;  /* 0x000000060b047c24 */ /* 0x000fca000f8e0204 */
[----:B------:R-:W-:-:S13]  /*07d0*/  ISETP.GE.U32.AND P0, PT, R4, UR6, PT ;  /* 0x0000000604007c0c */ /* 0x000fda000bf06070 */
[----:B------:R-:W-:-:S05]  /*07e0*/  @P0 VIADD R4, R4, -UR6 ;  /* 0x8000000604040c36 */ /* 0x000fca0008000000 */
[----:B------:R-:W-:-:S13]  /*07f0*/  ISETP.GE.U32.AND P0, PT, R4, UR6, PT ;  /* 0x0000000604007c0c */ /* 0x000fda000bf06070 */
[----:B------:R-:W-:Y:S02]  /*0800*/  @P0 IADD3 R4, PT, PT, R4, -UR6, RZ ;  /* 0x8000000604040c10 */ /* 0x000fe4000fffe0ff */
[----:B------:R-:W-:-:S05]  /*0810*/  @!P1 LOP3.LUT R4, RZ, UR6, RZ, 0x33, !PT ;  /* 0x00000006ff049c12 */ /* 0x000fca000f8e33ff */
[----:B------:R-:W-:Y:S01]  /*0820*/  IMAD.MOV.U32 R10, RZ, RZ, R4 ;  /* 0x000000ffff0a7224 */ /* 0x000fe200078e0004 */
[----:B------:R-:W-:Y:S06]  /*0830*/  BRA `(.L_x_8) ;  /* 0x0000000000107947 */ /* 0x000fec0003800000 */
.L_x_7:
[----:B------:R-:W-:Y:S01]  /*0840*/  IMAD.MOV.U32 R12, RZ, RZ, R4 ;  /* 0x000000ffff0c7224 */ /* 0x000fe200078e0004 */
[----:B------:R-:W-:-:S07]  /*0850*/  MOV R4, 0x870 ;  /* 0x0000087000047802 */ /* 0x000fce0000000f00 */
[----:B------:R-:W-:Y:S05]  /*0860*/  CALL.REL.NOINC `($__internal_1_$__cuda_sm20_rem_s64) ;  /* 0x0000000800bc7944 */ /* 0x000fea0003c00000 */
[----:B------:R-:W-:-:S07]  /*0870*/  MOV R10, R12 ;  /* 0x0000000c000a7202 */ /* 0x000fce0000000f00 */
.L_x_8:
[----:B------:R-:W-:Y:S05]  /*0880*/  BSYNC.RECONVERGENT B0 ;  /* 0x0000000000007941 */ /* 0x000fea0003800200 */
.L_x_6:
[----:B------:R-:W-:Y:S01]  /*0890*/  LOP3.LUT R4, R3, UR9, RZ, 0xfc, !PT ;  /* 0x0000000903047c12 */ /* 0x000fe2000f8efcff */
[----:B------:R-:W-:Y:S03]  /*08a0*/  BSSY.RECONVERGENT B0, `(.L_x_9) ;  /* 0x000001e000007945 */ /* 0x000fe60003800200 */
[----:B------:R-:W-:-:S13]  /*08b0*/  ISETP.NE.U32.AND P0, PT, R4, RZ, PT ;  /* 0x000000ff0400720c */ /* 0x000fda0003f05070 */
[----:B------:R-:W-:Y:S05]  /*08c0*/  @P0 BRA `(.L_x_10) ;  /* 0x0000000000500947 */ /* 0x000fea0003800000 */
[----:B------:R-:W0:Y:S01]  /*08d0*/  I2F.U32.RP R7, UR4 ;  /* 0x0000000400077d06 */ /* 0x000e220008209000 */
[----:B------:R-:W-:-:S07]  /*08e0*/  ISETP.NE.U32.AND P2, PT, RZ, UR4, PT ;  /* 0x00000004ff007c0c */ /* 0x000fce000bf45070 */
[----:B0-----:R-:W0:Y:S02]  /*08f0*/  MUFU.RCP R7, R7 ;  /* 0x0000000700077308 */ /* 0x001e240000001000 */
[----:B0-----:R-:W-:-:S06]  /*0900*/  VIADD R4, R7, 0xffffffe ;  /* 0x0ffffffe07047836 */ /* 0x001fcc0000000000 */
[----:B------:R0:W1:Y:S02]  /*0910*/  F2I.FTZ.U32.TRUNC.NTZ R5, R4 ;  /* 0x0000000400057305 */ /* 0x000064000021f000 */
[----:B0-----:R-:W-:Y:S02]  /*0920*/  HFMA2 R4, -RZ, RZ, 0, 0 ;  /* 0x00000000ff047431 */ /* 0x001fe400000001ff */
[----:B-1----:R-:W-:-:S04]  /*0930*/  IMAD.MOV R9, RZ, RZ, -R5 ;  /* 0x000000ffff097224 */ /* 0x002fc800078e0a05 */
[----:B------:R-:W-:-:S04]  /*0940*/  IMAD R9, R9, UR4, RZ ;  /* 0x0000000409097c24 */ /* 0x000fc8000f8e02ff */
[----:B------:R-:W-:-:S06]  /*0950*/  IMAD.HI.U32 R5, R5, R9, R4 ;  /* 0x0000000905057227 */ /* 0x000fcc00078e0004 */
[----:B------:R-:W-:-:S04]  /*0960*/  IMAD.HI.U32 R4, R5, R2, RZ ;  /* 0x0000000205047227 */ /* 0x000fc800078e00ff */
[----:B------:R-:W-:-:S04]  /*0970*/  IMAD.MOV R5, RZ, RZ, -R4 ;  /* 0x000000ffff057224 */ /* 0x000fc800078e0a04 */
[----:B------:R-:W-:-:S05]  /*0980*/  IMAD R5, R5, UR4, R2 ;  /* 0x0000000405057c24 */ /* 0x000fca000f8e0202 */
[----:B------:R-:W-:-:S13]  /*0990*/  ISETP.GE.U32.AND P0, PT, R5, UR4, PT ;  /* 0x0000000405007c0c */ /* 0x000fda000bf06070 */
[----:B------:R-:W-:Y:S01]  /*09a0*/  @P0 VIADD R5, R5, -UR4 ;  /* 0x8000000405050c36 */ /* 0x000fe20008000000 */
[----:B------:R-:W-:-:S04]  /*09b0*/  @P0 IADD3 R4, PT, PT, R4, 0x1, RZ ;  /* 0x0000000104040810 */ /* 0x000fc80007ffe0ff */
[----:B------:R-:W-:Y:S01]  /*09c0*/  ISETP.GE.U32.AND P1, PT, R5, UR4, PT ;  /* 0x0000000405007c0c */ /* 0x000fe2000bf26070 */
[----:B------:R-:W-:-:S12]  /*09d0*/  IMAD.MOV.U32 R5, RZ, RZ, RZ ;  /* 0x000000ffff057224 */ /* 0x000fd800078e00ff */
[----:B------:R-:W-:Y:S01]  /*09e0*/  @P1 VIADD R4, R4, 0x1 ;  /* 0x0000000104041836 */ /* 0x000fe20000000000 */
[----:B------:R-:W-:Y:S01]  /*09f0*/  @!P2 LOP3.LUT R4, RZ, UR4, RZ, 0x33, !PT ;  /* 0x00000004ff04ac12 */ /* 0x000fe2000f8e33ff */
[----:B------:R-:W-:Y:S06]  /*0a00*/  BRA `(.L_x_11) ;  /* 0x00000000001c7947 */ /* 0x000fec0003800000 */
.L_x_10:
[----:B------:R-:W-:Y:S01]  /*0a10*/  MOV R16, UR4 ;  /* 0x0000000400107c02 */ /* 0x000fe20008000f00 */
[----:B------:R-:W-:Y:S01]  /*0a20*/  IMAD.U32 R17, RZ, RZ, UR5 ;  /* 0x00000005ff117e24 */ /* 0x000fe2000f8e00ff */
[----:B------:R-:W-:Y:S01]  /*0a30*/  MOV R18, R3 ;  /* 0x0000000300127202 */ /* 0x000fe20000000f00 */
[----:B------:R-:W-:Y:S01]  /*0a40*/  IMAD.MOV.U32 R9, RZ, RZ, R2 ;  /* 0x000000ffff097224 */ /* 0x000fe200078e0002 */
[----:B------:R-:W-:Y:S01]  /*0a50*/  MOV R14, 0xa80 ;  /* 0x00000a80000e7802 */ /* 0x000fe20000000f00 */
[----:B------:R-:W-:-:S07]  /*0a60*/  IMAD.U32 R7, RZ, RZ, UR9 ;  /* 0x00000009ff077e24 */ /* 0x000fce000f8e00ff */
[----:B------:R-:W-:Y:S05]  /*0a70*/  CALL.REL.NOINC `($__internal_0_$__cuda_sm20_div_s64) ;  /* 0x0000000000ec7944 */ /* 0x000fea0003c00000 */
.L_x_11:
[----:B------:R-:W-:Y:S05]  /*0a80*/  BSYNC.RECONVERGENT B0 ;  /* 0x0000000000007941 */ /* 0x000fea0003800200 */
.L_x_9:
        /* <DEDUP_REMOVED lines=20> */
[----:B------:R-:W-:-:S04]  /*0bd0*/  @P0 IADD3 R4, PT, PT, R4, -UR6, RZ ;  /* 0x8000000604040c10 */ /* 0x000fc8000fffe0ff */
[----:B------:R-:W-:-:S13]  /*0be0*/  ISETP.GE.U32.AND P0, PT, R4, UR6, PT ;  /* 0x0000000604007c0c */ /* 0x000fda000bf06070 */
[----:B------:R-:W-:Y:S01]  /*0bf0*/  @P0 VIADD R4, R4, -UR6 ;  /* 0x8000000604040c36 */ /* 0x000fe20008000000 */
[----:B------:R-:W-:-:S05]  /*0c00*/  @!P1 LOP3.LUT R4, RZ, UR6, RZ, 0x33, !PT ;  /* 0x00000006ff049c12 */ /* 0x000fca000f8e33ff */
[----:B------:R-:W-:Y:S01]  /*0c10*/  IMAD.MOV.U32 R12, RZ, RZ, R4 ;  /* 0x000000ffff0c7224 */ /* 0x000fe200078e0004 */
[----:B------:R-:W-:Y:S06]  /*0c20*/  BRA `(.L_x_14) ;  /* 0x00000000000c7947 */ /* 0x000fec0003800000 */
.L_x_13:
[----:B------:R-:W-:Y:S02]  /*0c30*/  MOV R12, R4 ;  /* 0x00000004000c7202 */ /* 0x000fe40000000f00 */
[----:B------:R-:W-:-:S07]  /*0c40*/  MOV R4, 0xc60 ;  /* 0x00000c6000047802 */ /* 0x000fce0000000f00 */
[----:B------:R-:W-:Y:S05]  /*0c50*/  CALL.REL.NOINC `($__internal_1_$__cuda_sm20_rem_s64) ;  /* 0x0000000400c07944 */ /* 0x000fea0003c00000 */
.L_x_14:
[----:B------:R-:W-:Y:S05]  /*0c60*/  BSYNC.RECONVERGENT B0 ;  /* 0x0000000000007941 */ /* 0x000fea0003800200 */
.L_x_12:
[----:B------:R-:W0:Y:S01]  /*0c70*/  LDCU.64 UR6, c[0x0][0x3a0] ;  /* 0x00007400ff0677ac */ /* 0x000e220008000a00 */
[----:B------:R-:W-:Y:S02]  /*0c80*/  SHF.R.S32.HI R4, RZ, 0x1f, R0 ;  /* 0x0000001fff047819 */ /* 0x000fe40000011400 */
[----:B------:R-:W-:Y:S01]  /*0c90*/  SHF.R.S32.HI R11, RZ, 0x1f, R10 ;  /* 0x0000001fff0b7819 */ /* 0x000fe2000001140a */
[----:B------:R-:W1:Y:S01]  /*0ca0*/  LDCU.128 UR12, c[0x0][0x380] ;  /* 0x00007000ff0c77ac */ /* 0x000e620008000c00 */
[----:B------:R-:W-:Y:S01]  /*0cb0*/  SHF.R.S32.HI R13, RZ, 0x1f, R12 ;  /* 0x0000001fff0d7819 */ /* 0x000fe2000001140c */
[----:B0-----:R-:W-:Y:S02]  /*0cc0*/  IMAD R9, R4, UR6, RZ ;  /* 0x0000000604097c24 */ /* 0x001fe4000f8e02ff */
[----:B------:R-:W-:Y:S02]  /*0cd0*/  IMAD R15, R6, UR6, RZ ;  /* 0x00000006060f7c24 */ /* 0x000fe4000f8e02ff */
[----:B------:R-:W-:-:S04]  /*0ce0*/  IMAD.WIDE.U32 R4, R0, UR6, R10 ;  /* 0x0000000600047c25 */ /* 0x000fc8000f8e000a */
[----:B------:R-:W-:Y:S02]  /*0cf0*/  IMAD R9, R0, UR7, R9 ;  /* 0x0000000700097c24 */ /* 0x000fe4000f8e0209 */
[----:B------:R-:W-:-:S04]  /*0d00*/  IMAD.WIDE.U32 R6, R8, UR6, R12 ;  /* 0x0000000608067c25 */ /* 0x000fc8000f8e000c */
[----:B------:R-:W-:Y:S01]  /*0d10*/  IMAD R15, R8, UR7, R15 ;  /* 0x00000007080f7c24 */ /* 0x000fe2000f8e020f */
[----:B-1----:R-:W-:Y:S01]  /*0d20*/  LEA R8, P0, R4, UR12, 0x3 ;  /* 0x0000000c04087c11 */ /* 0x002fe2000f8018ff */
[----:B------:R-:W-:Y:S01]  /*0d30*/  IMAD.IADD R9, R5, 0x1, R9 ;  /* 0x0000000105097824 */ /* 0x000fe200078e0209 */
[----:B------:R-:W-:Y:S01]  /*0d40*/  LEA R10, P1, R6, UR14, 0x3 ;  /* 0x0000000e060a7c11 */ /* 0x000fe2000f8218ff */
[----:B------:R-:W-:Y:S01]  /*0d50*/  IMAD.IADD R5, R7, 0x1, R15 ;  /* 0x0000000107057824 */ /* 0x000fe200078e020f */
[----:B------:R-:W0:Y:S02]  /*0d60*/  LDCU.64 UR6, c[0x0][0x390] ;  /* 0x00007200ff0677ac */ /* 0x000e240008000a00 */
[----:B------:R-:W-:Y:S02]  /*0d70*/  LEA.HI.X R9, R4, UR13, R9, 0x3, P0 ;  /* 0x0000000d04097c11 */ /* 0x000fe400080f1c09 */
[----:B------:R-:W-:-:S03]  /*0d80*/  LEA.HI.X R11, R6, UR15, R5, 0x3, P1 ;  /* 0x0000000f060b7c11 */ /* 0x000fc600088f1c05 */
[----:B------:R-:W2:Y:S04]  /*0d90*/  LDG.E.64 R4, desc[UR4][R8.64] ;  /* 0x0000000408047981 */ /* 0x000ea8000c1e1b00 */
[----:B------:R-:W2:Y:S01]  /*0da0*/  LDG.E.64 R6, desc[UR4][R10.64] ;  /* 0x000000040a067981 */ /* 0x000ea2000c1e1b00 */
[----:B0-----:R-:W-:-:S04]  /*0db0*/  LEA R14, P0, R2, UR6, 0x3 ;  /* 0x00000006020e7c11 */ /* 0x001fc8000f8018ff */
[----:B------:R-:W-:Y:S01]  /*0dc0*/  LEA.HI.X R15, R2, UR7, R3, 0x3, P0 ;  /* 0x00000007020f7c11 */ /* 0x000fe200080f1c03 */
[-C--:B--2---:R-:W-:Y:S02]  /*0dd0*/  IMAD R7, R7, R4.reuse, RZ ;  /* 0x0000000407077224 */ /* 0x084fe400078e02ff */
[----:B------:R-:W-:-:S04]  /*0de0*/  IMAD.WIDE.U32 R12, R6, R4, RZ ;  /* 0x00000004060c7225 */ /* 0x000fc800078e00ff */
[----:B------:R-:W-:-:S05]  /*0df0*/  IMAD R7, R5, R6, R7 ;  /* 0x0000000605077224 */ /* 0x000fca00078e0207 */
[----:B------:R-:W-:-:S05]  /*0e00*/  IADD3 R13, PT, PT, R13, R7, RZ ;  /* 0x000000070d0d7210 */ /* 0x000fca0007ffe0ff */
[----:B------:R-:W-:Y:S01]  /*0e10*/  STG.E.64 desc[UR4][R14.64], R12 ;  /* 0x0000000c0e007986 */ /* 0x000fe2000c101b04 */
[----:B------:R-:W-:Y:S05]  /*0e20*/  EXIT ;  /* 0x000000000000794d */ /* 0x000fea0003800000 */
        .weak           $__internal_0_$__cuda_sm20_div_s64
        .type           $__internal_0_$__cuda_sm20_div_s64,@function
        .size           $__internal_0_$__cuda_sm20_div_s64,($__internal_1_$__cuda_sm20_rem_s64 - $__internal_0_$__cuda_sm20_div_s64)
$__internal_0_$__cuda_sm20_div_s64:
[-C--:B------:R-:W-:Y:S02]  /*0e30*/  IADD3 R5, P1, PT, RZ, -R16.reuse, RZ ;  /* 0x80000010ff057210 */ /* 0x080fe40007f3e0ff */
[----:B------:R-:W-:Y:S02]  /*0e40*/  ISETP.GE.AND P0, PT, R7, RZ, PT ;  /* 0x000000ff0700720c */ /* 0x000fe40003f06270 */
[----:B------:R-:W-:Y:S01]  /*0e50*/  ISETP.GE.AND P3, PT, R18, RZ, PT ;  /* 0x000000ff1200720c */ /* 0x000fe20003f66270 */
[----:B------:R-:W-:Y:S01]  /*0e60*/  IMAD.X R12, RZ, RZ, ~R7, P1 ;  /* 0x000000ffff0c7224 */ /* 0x000fe200008e0e07 */
[----:B------:R-:W-:-:S04]  /*0e70*/  SEL R4, R5, R16, !P0 ;  /* 0x0000001005047207 */ /* 0x000fc80004000000 */
[----:B------:R-:W-:-:S04]  /*0e80*/  SEL R5, R12, R7, !P0 ;  /* 0x000000070c057207 */ /* 0x000fc80004000000 */
[----:B------:R-:W0:Y:S08]  /*0e90*/  I2F.U64.RP R11, R4 ;  /* 0x00000004000b7312 */ /* 0x000e300000309000 */
[----:B0-----:R-:W0:Y:S02]  /*0ea0*/  MUFU.RCP R11, R11 ;  /* 0x0000000b000b7308 */ /* 0x001e240000001000 */
[----:B0-----:R-:W-:-:S06]  /*0eb0*/  VIADD R12, R11, 0x1ffffffe ;  /* 0x1ffffffe0b0c7836 */ /* 0x001fcc0000000000 */
[----:B------:R-:W0:Y:S02]  /*0ec0*/  F2I.U64.TRUNC R12, R12 ;  /* 0x0000000c000c7311 */ /* 0x000e24000020d800 */
[----:B0-----:R-:W-:-:S04]  /*0ed0*/  IMAD.WIDE.U32 R20, R12, R4, RZ ;  /* 0x000000040c147225 */ /* 0x001fc800078e00ff */
[C---:B------:R-:W-:Y:S01]  /*0ee0*/  IMAD R15, R12.reuse, R5, R21 ;  /* 0x000000050c0f7224 */ /* 0x040fe200078e0215 */
[----:B------:R-:W-:Y:S01]  /*0ef0*/  IADD3 R17, P0, PT, RZ, -R20, RZ ;  /* 0x80000014ff117210 */ /* 0x000fe20007f1e0ff */
[----:B------:R-:W-:Y:S02]  /*0f00*/  IMAD.MOV.U32 R21, RZ, RZ, R12 ;  /* 0x000000ffff157224 */ /* 0x000fe400078e000c */
[----:B------:R-:W-:Y:S02]  /*0f10*/  IMAD R15, R13, R4, R15 ;  /* 0x000000040d0f7224 */ /* 0x000fe400078e020f */
[----:B------:R-:W-:-:S03]  /*0f20*/  IMAD.HI.U32 R20, R12, R17, RZ ;  /* 0x000000110c147227 */ /* 0x000fc600078e00ff */
[----:B------:R-:W-:-:S05]  /*0f30*/  IADD3.X R15, PT, PT, RZ, ~R15, RZ, P0, !PT ;  /* 0x8000000fff0f7210 */ /* 0x000fca00007fe4ff */
[----:B------:R-:W-:-:S04]  /*0f40*/  IMAD.WIDE.U32 R20, P0, R12, R15, R20 ;  /* 0x0000000f0c147225 */ /* 0x000fc80007800014 */
[C---:B------:R-:W-:Y:S02]  /*0f50*/  IMAD R19, R13.reuse, R15, RZ ;  /* 0x0000000f0d137224 */ /* 0x040fe400078e02ff */
[----:B------:R-:W-:-:S04]  /*0f60*/  IMAD.HI.U32 R20, P1, R13, R17, R20 ;  /* 0x000000110d147227 */ /* 0x000fc80007820014 */
[----:B------:R-:W-:Y:S01]  /*0f70*/  IMAD.HI.U32 R11, R13, R15, RZ ;  /* 0x0000000f0d0b7227 */ /* 0x000fe200078e00ff */
[----:B------:R-:W-:-:S03]  /*0f80*/  IADD3 R21, P2, PT, R19, R20, RZ ;  /* 0x0000001413157210 */ /* 0x000fc60007f5e0ff */
[----:B------:R-:W-:Y:S02]  /*0f90*/  IMAD.X R11, R11, 0x1, R13, P0 ;  /* 0x000000010b0b7824 */ /* 0x000fe400000e060d */
[----:B------:R-:W-:-:S03]  /*0fa0*/  IMAD.WIDE.U32 R12, R21, R4, RZ ;  /* 0x00000004150c7225 */ /* 0x000fc600078e00ff */
[----:B------:R-:W-:Y:S01]  /*0fb0*/  IADD3.X R11, PT, PT, RZ, RZ, R11, P2, P1 ;  /* 0x000000ffff0b7210 */ /* 0x000fe200017e240b */
[----:B------:R-:W-:Y:S01]  /*0fc0*/  IMAD R13, R21, R5, R13 ;  /* 0x00000005150d7224 */ /* 0x000fe200078e020d */
[----:B------:R-:W-:Y:S02]  /*0fd0*/  IADD3 R15, P0, PT, RZ, -R12, RZ ;  /* 0x8000000cff0f7210 */ /* 0x000fe40007f1e0ff */
[----:B------:R-:W-:Y:S01]  /*0fe0*/  IADD3 R12, P4, PT, RZ, -R9, RZ ;  /* 0x80000009ff0c7210 */ /* 0x000fe20007f9e0ff */
[----:B------:R-:W-:Y:S02]  /*0ff0*/  IMAD R13, R11, R4, R13 ;  /* 0x000000040b0d7224 */ /* 0x000fe400078e020d */
[----:B------:R-:W-:Y:S01]  /*1000*/  IMAD.HI.U32 R20, R21, R15, RZ ;  /* 0x0000000f15147227 */ /* 0x000fe200078e00ff */
[----:B------:R-:W-:Y:S02]  /*1010*/  SEL R9, R12, R9, !P3 ;  /* 0x000000090c097207 */ /* 0x000fe40005800000 */
[----:B------:R-:W-:-:S05]  /*1020*/  IADD3.X R22, PT, PT, RZ, ~R13, RZ, P0, !PT ;  /* 0x8000000dff167210 */ /* 0x000fca00007fe4ff */
[----:B------:R-:W-:-:S04]  /*1030*/  IMAD.WIDE.U32 R20, P0, R21, R22, R20 ;  /* 0x0000001615147225 */ /* 0x000fc80007800014 */
[C---:B------:R-:W-:Y:S02]  /*1040*/  IMAD R13, R11.reuse, R22, RZ ;  /* 0x000000160b0d7224 */ /* 0x040fe400078e02ff */
[----:B------:R-:W-:-:S04]  /*1050*/  IMAD.HI.U32 R20, P1, R11, R15, R20 ;  /* 0x0000000f0b147227 */ /* 0x000fc80007820014 */
[----:B------:R-:W-:Y:S01]  /*1060*/  IMAD.HI.U32 R22, R11, R22, RZ ;  /* 0x000000160b167227 */ /* 0x000fe200078e00ff */
[----:B------:R-:W-:-:S03]  /*1070*/  IADD3 R20, P2, PT, R13, R20, RZ ;  /* 0x000000140d147210 */ /* 0x000fc60007f5e0ff */
[----:B------:R-:W-:Y:S02]  /*1080*/  IMAD.X R13, R22, 0x1, R11, P0 ;  /* 0x00000001160d7824 */ /* 0x000fe400000e060b */
[----:B------:R-:W-:Y:S02]  /*1090*/  IMAD.X R15, RZ, RZ, ~R18, P4 ;  /* 0x000000ffff0f7224 */ /* 0x000fe400020e0e12 */
[----:B------:R-:W-:Y:S01]  /*10a0*/  IMAD.HI.U32 R12, R20, R9, RZ ;  /* 0x00000009140c7227 */ /* 0x000fe200078e00ff */
[----:B------:R-:W-:-:S03]  /*10b0*/  IADD3.X R22, PT, PT, RZ, RZ, R13, P2, P1 ;  /* 0x000000ffff167210 */ /* 0x000fc600017e240d */
[----:B------:R-:W-:Y:S01]  /*10c0*/  HFMA2 R13, -RZ, RZ, 0, 0 ;  /* 0x00000000ff0d7431 */ /* 0x000fe200000001ff */
[----:B------:R-:W-:-:S05]  /*10d0*/  SEL R11, R15, R18, !P3 ;  /* 0x000000120f0b7207 */ /* 0x000fca0005800000 */
[CC--:B------:R-:W-:Y:S02]  /*10e0*/  IMAD R15, R22.reuse, R11.reuse, RZ ;  /* 0x0000000b160f7224 */ /* 0x0c0fe400078e02ff */
[----:B------:R-:W-:-:S04]  /*10f0*/  IMAD.HI.U32 R17, R22, R11, RZ ;  /* 0x0000000b16117227 */ /* 0x000fc800078e00ff */
[----:B------:R-:W-:-:S04]  /*1100*/  IMAD.WIDE.U32 R12, R20, R11, R12 ;  /* 0x0000000b140c7225 */ /* 0x000fc800078e000c */
[----:B------:R-:W-:-:S04]  /*1110*/  IMAD.HI.U32 R12, P0, R22, R9, R12 ;  /* 0x00000009160c7227 */ /* 0x000fc8000780000c */
[----:B------:R-:W-:Y:S01]  /*1120*/  IMAD.X R17, RZ, RZ, R17, P0 ;  /* 0x000000ffff117224 */ /* 0x000fe200000e0611 */
[----:B------:R-:W-:-:S04]  /*1130*/  IADD3 R15, P1, PT, R15, R12, RZ ;  /* 0x0000000c0f0f7210 */ /* 0x000fc80007f3e0ff */
[----:B------:R-:W-:Y:S01]  /*1140*/  IADD3.X R17, PT, PT, RZ, R17, RZ, P1, !PT ;  /* 0x00000011ff117210 */ /* 0x000fe20000ffe4ff */
[----:B------:R-:W-:-:S04]  /*1150*/  IMAD.WIDE.U32 R12, R15, R4, RZ ;  /* 0x000000040f0c7225 */ /* 0x000fc800078e00ff */
[----:B------:R-:W-:Y:S01]  /*1160*/  IMAD R13, R15, R5, R13 ;  /* 0x000000050f0d7224 */ /* 0x000fe200078e020d */
[----:B------:R-:W-:-:S03]  /*1170*/  IADD3 R19, P1, PT, -R12, R9, RZ ;  /* 0x000000090c137210 */ /* 0x000fc60007f3e1ff */
[-C--:B------:R-:W-:Y:S01]  /*1180*/  IMAD R12, R17, R4.reuse, R13 ;  /* 0x00000004110c7224 */ /* 0x080fe200078e020d */
[----:B------:R-:W-:-:S03]  /*1190*/  ISETP.GE.U32.AND P0, PT, R19, R4, PT ;  /* 0x000000041300720c */ /* 0x000fc60003f06070 */
[----:B------:R-:W-:Y:S01]  /*11a0*/  IMAD.X R13, R11, 0x1, ~R12, P1 ;  /* 0x000000010b0d7824 */ /* 0x000fe200008e0e0c */
[----:B------:R-:W-:Y:S02]  /*11b0*/  IADD3 R9, P1, PT, R19, -R4, RZ ;  /* 0x8000000413097210 */ /* 0x000fe40007f3e0ff */
[----:B------:R-:W-:Y:S02]  /*11c0*/  IADD3 R12, P2, PT, R15, 0x1, RZ ;  /* 0x000000010f0c7810 */ /* 0x000fe40007f5e0ff */
[CC--:B------:R-:W-:Y:S02]  /*11d0*/  ISETP.GE.U32.AND.EX P0, PT, R13.reuse, R5.reuse, PT, P0 ;  /* 0x000000050d00720c */ /* 0x0c0fe40003f06100 */
[----:B------:R-:W-:Y:S01]  /*11e0*/  IADD3.X R11, PT, PT, R13, ~R5, RZ, P1, !PT ;  /* 0x800000050d0b7210 */ /* 0x000fe20000ffe4ff */
[----:B------:R-:W-:Y:S01]  /*11f0*/  IMAD.X R20, RZ, RZ, R17, P2 ;  /* 0x000000ffff147224 */ /* 0x000fe200010e0611 */
[----:B------:R-:W-:Y:S02]  /*1200*/  SEL R9, R9, R19, P0 ;  /* 0x0000001309097207 */ /* 0x000fe40000000000 */
[----:B------:R-:W-:-:S02]  /*1210*/  SEL R11, R11, R13, P0 ;  /* 0x0000000d0b0b7207 */ /* 0x000fc40000000000 */
[----:B------:R-:W-:Y:S02]  /*1220*/  SEL R15, R12, R15, P0 ;  /* 0x0000000f0c0f7207 */ /* 0x000fe40000000000 */
[----:B------:R-:W-:Y:S02]  /*1230*/  ISETP.GE.U32.AND P1, PT, R9, R4, PT ;  /* 0x000000040900720c */ /* 0x000fe40003f26070 */
[----:B------:R-:W-:Y:S02]  /*1240*/  SEL R12, R20, R17, P0 ;  /* 0x00000011140c7207 */ /* 0x000fe40000000000 */
[----:B------:R-:W-:Y:S02]  /*1250*/  IADD3 R4, P2, PT, R15, 0x1, RZ ;  /* 0x000000010f047810 */ /* 0x000fe40007f5e0ff */
[----:B------:R-:W-:Y:S02]  /*1260*/  ISETP.GE.U32.AND.EX P0, PT, R11, R5, PT, P1 ;  /* 0x000000050b00720c */ /* 0x000fe40003f06110 */
[----:B------:R-:W-:-:S02]  /*1270*/  IADD3.X R5, PT, PT, RZ, R12, RZ, P2, !PT ;  /* 0x0000000cff057210 */ /* 0x000fc400017fe4ff */
[----:B------:R-:W-:Y:S02]  /*1280*/  SEL R4, R4, R15, P0 ;  /* 0x0000000f04047207 */ /* 0x000fe40000000000 */
[----:B------:R-:W-:Y:S02]  /*1290*/  SEL R5, R5, R12, P0 ;  /* 0x0000000c05057207 */ /* 0x000fe40000000000 */
[----:B------:R-:W-:Y:S02]  /*12a0*/  IADD3 R9, P2, PT, RZ, -R4, RZ ;  /* 0x80000004ff097210 */ /* 0x000fe40007f5e0ff */
[----:B------:R-:W-:Y:S02]  /*12b0*/  LOP3.LUT R11, R7, R18, RZ, 0x3c, !PT ;  /* 0x00000012070b7212 */ /* 0x000fe400078e3cff */
[----:B------:R-:W-:Y:S01]  /*12c0*/  ISETP.NE.U32.AND P0, PT, R16, RZ, PT ;  /* 0x000000ff1000720c */ /* 0x000fe20003f05070 */
[----:B------:R-:W-:Y:S01]  /*12d0*/  IMAD.X R12, RZ, RZ, ~R5, P2 ;  /* 0x000000ffff0c7224 */ /* 0x000fe200010e0e05 */
[----:B------:R-:W-:-:S02]  /*12e0*/  ISETP.GE.AND P1, PT, R11, RZ, PT ;  /* 0x000000ff0b00720c */ /* 0x000fc40003f26270 */
[----:B------:R-:W-:Y:S02]  /*12f0*/  MOV R15, 0x0 ;  /* 0x00000000000f7802 */ /* 0x000fe40000000f00 */
[----:B------:R-:W-:Y:S02]  /*1300*/  ISETP.NE.AND.EX P0, PT, R7, RZ, PT, P0 ;  /* 0x000000ff0700720c */ /* 0x000fe40003f05300 */
[----:B------:R-:W-:Y:S02]  /*1310*/  SEL R4, R9, R4, !P1 ;  /* 0x0000000409047207 */ /* 0x000fe40004800000 */
[----:B------:R-:W-:Y:S02]  /*1320*/  SEL R5, R12, R5, !P1 ;  /* 0x000000050c057207 */ /* 0x000fe40004800000 */
[----:B------:R-:W-:Y:S02]  /*1330*/  SEL R4, R4, 0xffffffff, P0 ;  /* 0xffffffff04047807 */ /* 0x000fe40000000000 */
[----:B------:R-:W-:Y:S01]  /*1340*/  SEL R5, R5, 0xffffffff, P0 ;  /* 0xffffffff05057807 */ /* 0x000fe20000000000 */
[----:B------:R-:W-:Y:S06]  /*1350*/  RET.REL.NODEC R14 `(_Z18per_element_kernelPlS_S_ll) ;  /* 0xffffffec0e287950 */ /* 0x000fec0003c3ffff */
        .weak           $__internal_1_$__cuda_sm20_rem_s64
        .type           $__internal_1_$__cuda_sm20_rem_s64,@function
        .size           $__internal_1_$__cuda_sm20_rem_s64,(.L_x_33 - $__internal_1_$__cuda_sm20_rem_s64)
$__internal_1_$__cuda_sm20_rem_s64:
[----:B------:R-:W-:Y:S02]  /*1360*/  UIADD3 UR6, UP1, UPT, URZ, -UR10, URZ ;  /* 0x8000000aff067290 */ /* 0x000fe4000ff3e0ff */
[----:B------:R-:W-:Y:S02]  /*1370*/  UISETP.GE.AND UP0, UPT, UR11, URZ, UPT ;  /* 0x000000ff0b00728c */ /* 0x000fe4000bf06270 */
[----:B------:R-:W-:Y:S02]  /*1380*/  UIADD3.X UR7, UPT, UPT, URZ, ~UR11, URZ, UP1, !UPT ;  /* 0x8000000bff077290 */ /* 0x000fe40008ffe4ff */
[----:B------:R-:W-:Y:S02]  /*1390*/  USEL UR6, UR6, UR10, !UP0 ;  /* 0x0000000a06067287 */ /* 0x000fe4000c000000 */
[----:B------:R-:W-:-:S09]  /*13a0*/  USEL UR7, UR7, UR11, !UP0 ;  /* 0x0000000b07077287 */ /* 0x000fd2000c000000 */
[----:B------:R-:W0:Y:S08]  /*13b0*/  I2F.U64.RP R7, UR6 ;  /* 0x0000000600077d12 */ /* 0x000e300008309000 */
[----:B0-----:R-:W0:Y:S02]  /*13c0*/  MUFU.RCP R7, R7 ;  /* 0x0000000700077308 */ /* 0x001e240000001000 */
[----:B0-----:R-:W-:-:S06]  /*13d0*/  VIADD R14, R7, 0x1ffffffe ;  /* 0x1ffffffe070e7836 */ /* 0x001fcc0000000000 */
[----:B------:R-:W0:Y:S02]  /*13e0*/  F2I.U64.TRUNC R14, R14 ;  /* 0x0000000e000e7311 */ /* 0x000e24000020d800 */
[----:B0-----:R-:W-:-:S04]  /*13f0*/  IMAD.WIDE.U32 R16, R14, UR6, RZ ;  /* 0x000000060e107c25 */ /* 0x001fc8000f8e00ff */
[C---:B------:R-:W-:Y:S01]  /*1400*/  IMAD R9, R14.reuse, UR7, R17 ;  /* 0x000000070e097c24 */ /* 0x040fe2000f8e0211 */
[----:B------:R-:W-:Y:S01]  /*1410*/  IADD3 R11, P0, PT, RZ, -R16, RZ ;  /* 0x80000010ff0b7210 */ /* 0x000fe20007f1e0ff */
[----:B------:R-:W-:Y:S02]  /*1420*/  IMAD.MOV.U32 R17, RZ, RZ, R14 ;  /* 0x000000ffff117224 */ /* 0x000fe400078e000e */
[----:B------:R-:W-:Y:S02]  /*1430*/  IMAD R9, R15, UR6, R9 ;  /* 0x000000060f097c24 */ /* 0x000fe4000f8e0209 */
[----:B------:R-:W-:-:S03]  /*1440*/  IMAD.HI.U32 R16, R14, R11, RZ ;  /* 0x0000000b0e107227 */ /* 0x000fc600078e00ff */
[----:B------:R-:W-:-:S05]  /*1450*/  IADD3.X R9, PT, PT, RZ, ~R9, RZ, P0, !PT ;  /* 0x80000009ff097210 */ /* 0x000fca00007fe4ff */
[----:B------:R-:W-:-:S04]  /*1460*/  IMAD.WIDE.U32 R16, P0, R14, R9, R16 ;  /* 0x000000090e107225 */ /* 0x000fc80007800010 */
[C---:B------:R-:W-:Y:S02]  /*1470*/  IMAD R13, R15.reuse, R9, RZ ;  /* 0x000000090f0d7224 */ /* 0x040fe400078e02ff */
[----:B------:R-:W-:Y:S01]  /*1480*/  IMAD.HI.U32 R16, P1, R15, R11, R16 ;  /* 0x0000000b0f107227 */ /* 0x000fe20007820010 */
[----:B------:R-:W-:-:S03]  /*1490*/  IADD3 R11, P4, PT, RZ, -R12, RZ ;  /* 0x8000000cff0b7210 */ /* 0x000fc60007f9e0ff */
[----:B------:R-:W-:Y:S01]  /*14a0*/  IMAD.HI.U32 R7, R15, R9, RZ ;  /* 0x000000090f077227 */ /* 0x000fe200078e00ff */
[----:B------:R-:W-:Y:S02]  /*14b0*/  IADD3 R17, P2, PT, R13, R16, RZ ;  /* 0x000000100d117210 */ /* 0x000fe40007f5e0ff */
[----:B------:R-:W-:Y:S02]  /*14c0*/  IADD3.X R18, PT, PT, RZ, ~R5, RZ, P4, !PT ;  /* 0x80000005ff127210 */ /* 0x000fe400027fe4ff */
[----:B------:R-:W-:Y:S01]  /*14d0*/  IADD3.X R7, PT, PT, R7, R15, RZ, P0, !PT ;  /* 0x0000000f07077210 */ /* 0x000fe200007fe4ff */
[----:B------:R-:W-:-:S03]  /*14e0*/  IMAD.WIDE.U32 R14, R17, UR6, RZ ;  /* 0x00000006110e7c25 */ /* 0x000fc6000f8e00ff */
[----:B------:R-:W-:Y:S01]  /*14f0*/  IADD3.X R7, PT, PT, RZ, RZ, R7, P2, P1 ;  /* 0x000000ffff077210 */ /* 0x000fe200017e2407 */
[----:B------:R-:W-:Y:S01]  /*1500*/  IMAD R16, R17, UR7, R15 ;  /* 0x0000000711107c24 */ /* 0x000fe2000f8e020f */
[----:B------:R-:W-:Y:S02]  /*1510*/  IADD3 R15, P0, PT, RZ, -R14, RZ ;  /* 0x8000000eff0f7210 */ /* 0x000fe40007f1e0ff */
[----:B------:R-:W-:Y:S01]  /*1520*/  ISETP.GE.AND P1, PT, R5, RZ, PT ;  /* 0x000000ff0500720c */ /* 0x000fe20003f26270 */
[----:B------:R-:W-:Y:S02]  /*1530*/  IMAD R9, R7, UR6, R16 ;  /* 0x0000000607097c24 */ /* 0x000fe4000f8e0210 */
[----:B------:R-:W-:Y:S01]  /*1540*/  IMAD.HI.U32 R16, R17, R15, RZ ;  /* 0x0000000f11107227 */ /* 0x000fe200078e00ff */
[----:B------:R-:W-:Y:S02]  /*1550*/  SEL R12, R11, R12, !P1 ;  /* 0x0000000c0b0c7207 */ /* 0x000fe40004800000 */
[----:B------:R-:W-:Y:S01]  /*1560*/  SEL R18, R18, R5, !P1 ;  /* 0x0000000512127207 */ /* 0x000fe20004800000 */
[----:B------:R-:W-:-:S04]  /*1570*/  IMAD.X R14, RZ, RZ, ~R9, P0 ;  /* 0x000000ffff0e7224 */ /* 0x000fc800000e0e09 */
[----:B------:R-:W-:-:S04]  /*1580*/  IMAD.WIDE.U32 R16, P0, R17, R14, R16 ;  /* 0x0000000e11107225 */ /* 0x000fc80007800010 */
[----:B------:R-:W-:-:S04]  /*1590*/  IMAD.HI.U32 R9, P2, R7, R15, R16 ;  /* 0x0000000f07097227 */ /* 0x000fc80007840010 */
[----:B------:R-:W-:Y:S02]  /*15a0*/  HFMA2 R15, -RZ, RZ, 0, 0 ;  /* 0x00000000ff0f7431 */ /* 0x000fe400000001ff */
[CC--:B------:R-:W-:Y:S02]  /*15b0*/  IMAD R16, R7.reuse, R14.reuse, RZ ;  /* 0x0000000e07107224 */ /* 0x0c0fe400078e02ff */
[----:B------:R-:W-:-:S03]  /*15c0*/  IMAD.HI.U32 R14, R7, R14, RZ ;  /* 0x0000000e070e7227 */ /* 0x000fc600078e00ff */
[----:B------:R-:W-:Y:S01]  /*15d0*/  IADD3 R9, P3, PT, R16, R9, RZ ;  /* 0x0000000910097210 */ /* 0x000fe20007f7e0ff */
[----:B------:R-:W-:-:S04]  /*15e0*/  IMAD.X R7, R14, 0x1, R7, P0 ;  /* 0x000000010e077824 */ /* 0x000fc800000e0607 */
[----:B------:R-:W-:Y:S01]  /*15f0*/  IMAD.HI.U32 R14, R9, R12, RZ ;  /* 0x0000000c090e7227 */ /* 0x000fe200078e00ff */
[----:B------:R-:W-:-:S03]  /*1600*/  IADD3.X R7, PT, PT, RZ, RZ, R7, P3, P2 ;  /* 0x000000ffff077210 */ /* 0x000fc60001fe4407 */
[----:B------:R-:W-:-:S04]  /*1610*/  IMAD.WIDE.U32 R14, R9, R18, R14 ;  /* 0x00000012090e7225 */ /* 0x000fc800078e000e */
[C---:B------:R-:W-:Y:S02]  /*1620*/  IMAD R9, R7.reuse, R18, RZ ;  /* 0x0000001207097224 */ /* 0x040fe400078e02ff */
[----:B------:R-:W-:-:S04]  /*1630*/  IMAD.HI.U32 R14, P0, R7, R12, R14 ;  /* 0x0000000c070e7227 */ /* 0x000fc8000780000e */
[----:B------:R-:W-:Y:S01]  /*1640*/  IMAD.HI.U32 R5, R7, R18, RZ ;  /* 0x0000001207057227 */ /* 0x000fe200078e00ff */
[----:B------:R-:W-:-:S03]  /*1650*/  IADD3 R7, P2, PT, R9, R14, RZ ;  /* 0x0000000e09077210 */ /* 0x000fc60007f5e0ff */
[----:B------:R-:W-:Y:S02]  /*1660*/  IMAD.X R5, RZ, RZ, R5, P0 ;  /* 0x000000ffff057224 */ /* 0x000fe400000e0605 */
[----:B------:R-:W-:-:S03]  /*1670*/  IMAD.WIDE.U32 R14, R7, UR6, RZ ;  /* 0x00000006070e7c25 */ /* 0x000fc6000f8e00ff */
[----:B------:R-:W-:Y:S01]  /*1680*/  IADD3.X R5, PT, PT, RZ, R5, RZ, P2, !PT ;  /* 0x00000005ff057210 */ /* 0x000fe200017fe4ff */
[----:B------:R-:W-:Y:S01]  /*1690*/  IMAD R16, R7, UR7, R15 ;  /* 0x0000000707107c24 */ /* 0x000fe2000f8e020f */
[----:B------:R-:W-:-:S03]  /*16a0*/  IADD3 R12, P2, PT, -R14, R12, RZ ;  /* 0x0000000c0e0c7210 */ /* 0x000fc60007f5e1ff */
[----:B------:R-:W-:Y:S01]  /*16b0*/  IMAD R5, R5, UR6, R16 ;  /* 0x0000000605057c24 */ /* 0x000fe2000f8e0210 */
[----:B------:R-:W-:-:S03]  /*16c0*/  ISETP.GE.U32.AND P0, PT, R12, UR6, PT ;  /* 0x000000060c007c0c */ /* 0x000fc6000bf06070 */
[----:B------:R-:W-:Y:S01]  /*16d0*/  IMAD.X R14, R18, 0x1, ~R5, P2 ;  /* 0x00000001120e7824 */ /* 0x000fe200010e0e05 */
[----:B------:R-:W-:-:S04]  /*16e0*/  IADD3 R5, P2, PT, R12, -UR6, RZ ;  /* 0x800000060c057c10 */ /* 0x000fc8000ff5e0ff */
[C---:B------:R-:W-:Y:S02]  /*16f0*/  ISETP.GE.U32.AND.EX P0, PT, R14.reuse, UR7, PT, P0 ;  /* 0x000000070e007c0c */ /* 0x040fe4000bf06100 */
[----:B------:R-:W-:Y:S02]  /*1700*/  IADD3.X R7, PT, PT, R14, ~UR7, RZ, P2, !PT ;  /* 0x800000070e077c10 */ /* 0x000fe400097fe4ff */
[----:B------:R-:W-:Y:S02]  /*1710*/  SEL R5, R5, R12, P0 ;  /* 0x0000000c05057207 */ /* 0x000fe40000000000 */
[----:B------:R-:W-:Y:S02]  /*1720*/  SEL R7, R7, R14, P0 ;  /* 0x0000000e07077207 */ /* 0x000fe40000000000 */
[C---:B------:R-:W-:Y:S02]  /*1730*/  ISETP.GE.U32.AND P0, PT, R5.reuse, UR6, PT ;  /* 0x0000000605007c0c */ /* 0x040fe4000bf06070 */
[----:B------:R-:W-:-:S02]  /*1740*/  IADD3 R12, PT, PT, R5, -UR6, RZ ;  /* 0x80000006050c7c10 */ /* 0x000fc4000fffe0ff */
[----:B------:R-:W-:-:S04]  /*1750*/  ISETP.GE.U32.AND.EX P0, PT, R7, UR7, PT, P0 ;  /* 0x0000000707007c0c */ /* 0x000fc8000bf06100 */
[----:B------:R-:W-:Y:S02]  /*1760*/  SEL R12, R12, R5, P0 ;  /* 0x000000050c0c7207 */ /* 0x000fe40000000000 */
[----:B------:R-:W-:-:S03]  /*1770*/  ISETP.NE.U32.AND P0, PT, RZ, UR10, PT ;  /* 0x0000000aff007c0c */ /* 0x000fc6000bf05070 */
[----:B------:R-:W-:Y:S01]  /*1780*/  IMAD.MOV R5, RZ, RZ, -R12 ;  /* 0x000000ffff057224 */ /* 0x000fe200078e0a0c */
[----:B------:R-:W-:-:S04]  /*1790*/  ISETP.NE.AND.EX P0, PT, RZ, UR11, PT, P0 ;  /* 0x0000000bff007c0c */ /* 0x000fc8000bf05300 */
[----:B------:R-:W-:Y:S02]  /*17a0*/  SEL R12, R5, R12, !P1 ;  /* 0x0000000c050c7207 */ /* 0x000fe40004800000 */
[----:B------:R-:W-:Y:S02]  /*17b0*/  MOV R5, 0x0 ;  /* 0x0000000000057802 */ /* 0x000fe40000000f00 */
[----:B------:R-:W-:Y:S02]  /*17c0*/  SEL R12, R12, 0xffffffff, P0 ;  /* 0xffffffff0c0c7807 */ /* 0x000fe40000000000 */
[----:B------:R-:W-:Y:S05]  /*17d0*/  RET.REL.NODEC R4 `(_Z18per_element_kernelPlS_S_ll) ;  /* 0xffffffe804087950 */ /* 0x000fea0003c3ffff */
.L_x_15:
[----:B------:R-:W-:-:S00]  /*17e0*/  BRA `(.L_x_15) ;  /* 0xfffffffc00fc7947 */ /* 0x000fc0000383ffff */
[----:B------:R-:W-:-:S00]  /*17f0*/  NOP ;  /* 0x0000000000007918 */ /* 0x000fc00000000000 */
        /* <DEDUP_REMOVED lines=8> */
.L_x_33:


//--------------------- .text._Z20per_column_AB_kernelPlS_S_ll --------------------------
	.section	.text._Z20per_column_AB_kernelPlS_S_ll,"ax",@progbits
	.align	128
        .global         _Z20per_column_AB_kernelPlS_S_ll
        .type           _Z20per_column_AB_kernelPlS_S_ll,@function
        .size           _Z20per_column_AB_kernelPlS_S_ll,(.L_x_35 - _Z20per_column_AB_kernelPlS_S_ll)
        .other          _Z20per_column_AB_kernelPlS_S_ll,@"STO_CUDA_ENTRY STV_DEFAULT"
_Z20per_column_AB_kernelPlS_S_ll:
.text._Z20per_column_AB_kernelPlS_S_ll:
[----:B------:R-:W-:Y:S01]  /*0000*/  LDC R1, c[0x0][0x37c] ;  /* 0x0000df00ff017b82 */ /* 0x000fe20000000800 */
[----:B------:R-:W0:Y:S07]  /*0010*/  S2R R3, SR_TID.X ;  /* 0x0000000000037919 */ /* 0x000e2e0000002100 */
[----:B------:R-:W0:Y:S01]  /*0020*/  S2UR UR4, SR_CTAID.X ;  /* 0x00000000000479c3 */ /* 0x000e220000002500 */
[----:B------:R-:W1:Y:S07]  /*0030*/  LDCU.64 UR6, c[0x0][0x3a0] ;  /* 0x00007400ff0677ac */ /* 0x000e6e0008000a00 */
[----:B------:R-:W0:Y:S08]  /*0040*/  LDC R0, c[0x0][0x360] ;  /* 0x0000d800ff007b82 */ /* 0x000e300000000800 */
[----:B------:R-:W2:Y:S01]  /*0050*/  LDC.64 R4, c[0x0][0x398] ;  /* 0x0000e600ff047b82 */ /* 0x000ea20000000a00 */
[----:B0-----:R-:W-:-:S05]  /*0060*/  IMAD R0, R0, UR4, R3 ;  /* 0x0000000400007c24 */ /* 0x001fca000f8e0203 */
[----:B-1----:R-:W-:Y:S02]  /*0070*/  ISETP.GE.U32.AND P1, PT, R0, UR6, PT ;  /* 0x0000000600007c0c */ /* 0x002fe4000bf26070 */
[----:B------:R-:W-:Y:S02]  /*0080*/  SHF.R.S32.HI R2, RZ, 0x1f, R0 ;  /* 0x0000001fff027819 */ /* 0x000fe40000011400 */
[----:B--2---:R-:W-:-:S04]  /*0090*/  ISETP.GE.U32.AND P0, PT, R4, 0x1, PT ;  /* 0x000000010400780c */ /* 0x004fc80003f06070 */
[----:B------:R-:W-:-:S04]  /*00a0*/  ISETP.GE.AND.EX P0, PT, R5, RZ, PT, P0 ;  /* 0x000000ff0500720c */ /* 0x000fc80003f06300 */
[----:B------:R-:W-:-:S13]  /*00b0*/  ISETP.GE.OR.EX P0, PT, R2, UR7, !P0, P1 ;  /* 0x0000000702007c0c */ /* 0x000fda000c706710 */
[----:B------:R-:W-:Y:S05]  /*00c0*/  @P0 EXIT ;  /* 0x000000000000094d */ /* 0x000fea0003800000 */
[----:B------:R-:W-:Y:S01]  /*00d0*/  IMAD R2, R4, UR6, RZ ;  /* 0x0000000604027c24 */ /* 0x000fe2000f8e02ff */
[----:B------:R-:W0:Y:S01]  /*00e0*/  LDCU.64 UR10, c[0x0][0x358] ;  /* 0x00006b00ff0a77ac */ /* 0x000e220008000a00 */
[----:B------:R-:W-:Y:S01]  /*00f0*/  UMOV UR5, URZ ;  /* 0x000000ff00057c82 */ /* 0x000fe20008000000 */
[----:B------:R-:W-:-:S05]  /*0100*/  UMOV UR6, URZ ;  /* 0x000000ff00067c82 */ /* 0x000fca0008000000 */
.L_x_23:
[----:B-1----:R-:W1:Y:S01]  /*0110*/  S2R R6, SR_TID.Y ;  /* 0x0000000000067919 */ /* 0x002e620000002200 */
[----:B--2---:R-:W2:Y:S01]  /*0120*/  LDCU.64 UR12, c[0x0][0x398] ;  /* 0x00007300ff0c77ac */ /* 0x004ea20008000a00 */
[----:B---3--:R-:W3:Y:S01]  /*0130*/  LDC R3, c[0x0][0x3a0] ;  /* 0x0000e800ff037b82 */ /* 0x008ee20000000800 */
[----:B----4-:R-:W4:Y:S01]  /*0140*/  LDCU.64 UR8, c[0x0][0x398] ;  /* 0x00007300ff0877ac */ /* 0x010f220008000a00 */
[----:B------:R-:W-:-:S06]  /*0150*/  UMOV UR4, URZ ;  /* 0x000000ff00047c82 */ /* 0x000fcc0008000000 */
[----:B------:R-:W5:Y:S01]  /*0160*/  LDC.64 R8, c[0x0][0x380] ;  /* 0x0000e000ff087b82 */ /* 0x000f620000000a00 */
[----:B--2---:R-:W-:-:S04]  /*0170*/  UISETP.GE.U32.AND UP0, UPT, UR12, 0x4, UPT ;  /* 0x000000040c00788c */ /* 0x004fc8000bf06070 */
[----:B------:R-:W-:Y:S01]  /*0180*/  UISETP.GE.U32.AND.EX UP0, UPT, UR13, URZ, UPT, UP0 ;  /* 0x000000ff0d00728c */ /* 0x000fe2000bf06100 */
[----:B0---4-:R-:W-:Y:S02]  /*0190*/  IMAD R4, R0, UR8, RZ ;  /* 0x0000000800047c24 */ /* 0x011fe4000f8e02ff */
[C---:B---3--:R-:W-:Y:S02]  /*01a0*/  IMAD R7, R3.reuse, UR5, R0 ;  /* 0x0000000503077c24 */ /* 0x048fe4000f8e0200 */
[----:B-1----:R-:W-:Y:S01]  /*01b0*/  IMAD R5, R3, UR5, R6 ;  /* 0x0000000503057c24 */ /* 0x002fe2000f8e0206 */
[----:B------:R-:W-:Y:S01]  /*01c0*/  UIADD3 UR5, UP1, UPT, UR5, 0x1, URZ ;  /* 0x0000000105057890 */ /* 0x000fe2000ff3e0ff */
[----:B-----5:R-:W-:-:S03]  /*01d0*/  IMAD.WIDE R8, R7, 0x8, R8 ;  /* 0x0000000807087825 */ /* 0x020fc600078e0208 */
[----:B------:R-:W-:Y:S01]  /*01e0*/  UIADD3.X UR6, UPT, UPT, URZ, UR6, URZ, UP1, !UPT ;  /* 0x00000006ff067290 */ /* 0x000fe20008ffe4ff */
[----:B------:R-:W-:Y:S01]  /*01f0*/  IMAD R4, R5, R2, R4 ;  /* 0x0000000205047224 */ /* 0x000fe200078e0204 */
[----:B------:R-:W-:-:S04]  /*0200*/  UISETP.GE.U32.AND UP1, UPT, UR5, UR12, UPT ;  /* 0x0000000c0500728c */ /* 0x000fc8000bf26070 */
[----:B------:R-:W-:Y:S01]  /*0210*/  UISETP.GE.AND.EX UP1, UPT, UR6, UR13, UPT, UP1 ;  /* 0x0000000d0600728c */ /* 0x000fe2000bf26310 */
[----:B------:R-:W-:Y:S10]  /*0220*/  BRA.U !UP0, `(.L_x_16) ;  /* 0x0000001508447547 */ /* 0x000ff4000b800000 */
[----:B------:R-:W-:Y:S01]  /*0230*/  ULOP3.LUT UR7, UR8, 0xfffffffc, URZ, 0xc0, !UPT ;  /* 0xfffffffc08077892 */ /* 0x000fe2000f8ec0ff */
[----:B------:R-:W-:Y:S01]  /*0240*/  MOV R27, R4 ;  /* 0x00000004001b7202 */ /* 0x000fe20000000f00 */
[----:B------:R-:W-:Y:S02]  /*0250*/  ULOP3.LUT UR8, UR9, 0x7fffffff, URZ, 0xc0, !UPT ;  /* 0x7fffffff09087892 */ /* 0x000fe4000f8ec0ff */
[----:B------:R-:W-:Y:S01]  /*0260*/  UISETP.GT.U32.AND UP0, UPT, UR7, URZ, UPT ;  /* 0x000000ff0700728c */ /* 0x000fe2000bf04070 */
[----:B------:R-:W-:-:S03]  /*0270*/  UMOV UR4, URZ ;  /* 0x000000ff00047c82 */ /* 0x000fc60008000000 */
[----:B------:R-:W-:-:S09]  /*0280*/  UISETP.GT.AND.EX UP0, UPT, UR8, URZ, UPT, UP0 ;  /* 0x000000ff0800728c */ /* 0x000fd2000bf04300 */
[----:B------:R-:W-:Y:S05]  /*0290*/  BRA.U !UP0, `(.L_x_17) ;  /* 0x0000001108647547 */ /* 0x000fea000b800000 */
[----:B------:R-:W-:Y:S02]  /*02a0*/  UISETP.GT.U32.AND UP2, UPT, UR7, 0xc, UPT ;  /* 0x0000000c0700788c */ /* 0x000fe4000bf44070 */
[----:B------:R-:W-:Y:S02]  /*02b0*/  UPLOP3.LUT UP0, UPT, UPT, UPT, UPT, 0x80, 0x8 ;  /* 0x000000000008789c */ /* 0x000fe40003f0f070 */
[----:B------:R-:W-:-:S09]  /*02c0*/  UISETP.GT.AND.EX UP2, UPT, UR8, URZ, UPT, UP2 ;  /* 0x000000ff0800728c */ /* 0x000fd2000bf44320 */
[----:B------:R-:W-:Y:S05]  /*02d0*/  BRA.U !UP2, `(.L_x_18) ;  /* 0x000000090acc7547 */ /* 0x000fea000b800000 */
[----:B------:R-:W1:Y:S01]  /*02e0*/  LDC.64 R10, c[0x0][0x388] ;  /* 0x0000e200ff0a7b82 */ /* 0x000e620000000a00 */
[--C-:B------:R-:W-:Y:S01]  /*02f0*/  SHF.R.S64 R7, RZ, 0x1d, R3.reuse ;  /* 0x0000001dff077819 */ /* 0x100fe20000001003 */
[----:B------:R-:W-:Y:S01]  /*0300*/  UPLOP3.LUT UP0, UPT, UPT, UPT, UPT, 0x40, 0x4 ;  /* 0x000000000004789c */ /* 0x000fe20003f0e870 */
[----:B------:R-:W-:-:S05]  /*0310*/  SHF.R.S32.HI R5, RZ, 0x1d, R3 ;  /* 0x0000001dff057819 */ /* 0x000fca0000011403 */
[----:B------:R-:W2:Y:S05]  /*0320*/  LDC.64 R12, c[0x0][0x390] ;  /* 0x0000e400ff0c7b82 */ /* 0x000eaa0000000a00 */
.L_x_19:
[C-C-:B-1-3--:R-:W-:Y:S01]  /*0330*/  IMAD.WIDE R14, R6.reuse, 0x8, R10.reuse ;  /* 0x00000008060e7825 */ /* 0x14afe200078e020a */
[----:B0-----:R-:W3:Y:S05]  /*0340*/  LDG.E.64 R20, desc[UR10][R8.64] ;  /* 0x0000000a08147981 */ /* 0x001eea000c1e1b00 */
[----:B------:R-:W3:Y:S01]  /*0350*/  LDG.E.64 R14, desc[UR10][R14.64] ;  /* 0x0000000a0e0e7981 */ /* 0x000ee2000c1e1b00 */
[----:B------:R-:W-:-:S03]  /*0360*/  IMAD.WIDE R16, R6, 0x8, R10 ;  /* 0x0000000806107825 */ /* 0x000fc600078e020a */
[----:B------:R-:W-:-:S04]  /*0370*/  IADD3 R16, P0, PT, R16, R7, RZ ;  /* 0x0000000710107210 */ /* 0x000fc80007f1e0ff */
[----:B------:R-:W-:Y:S01]  /*0380*/  IADD3.X R17, PT, PT, R17, R5, RZ, P0, !PT ;  /* 0x0000000511117210 */ /* 0x000fe200007fe4ff */
[-C--:B---3--:R-:W-:Y:S02]  /*0390*/  IMAD R23, R15, R20.reuse, RZ ;  /* 0x000000140f177224 */ /* 0x088fe400078e02ff */
[----:B------:R-:W-:-:S04]  /*03a0*/  IMAD.WIDE.U32 R18, R14, R20, RZ ;  /* 0x000000140e127225 */ /* 0x000fc800078e00ff */
[----:B------:R-:W-:Y:S01]  /*03b0*/  IMAD R23, R21, R14, R23 ;  /* 0x0000000e15177224 */ /* 0x000fe200078e0217 */
[----:B------:R-:W-:-:S04]  /*03c0*/  MOV R24, R18 ;  /* 0x0000001200187202 */ /* 0x000fc80000000f00 */
[----:B------:R-:W-:Y:S01]  /*03d0*/  IADD3 R25, PT, PT, R19, R23, RZ ;  /* 0x0000001713197210 */ /* 0x000fe20007ffe0ff */
[----:B--2---:R-:W-:-:S05]  /*03e0*/  IMAD.WIDE R22, R27, 0x8, R12 ;  /* 0x000000081b167825 */ /* 0x004fca00078e020c */
[----:B------:R0:W-:Y:S04]  /*03f0*/  STG.E.64 desc[UR10][R22.64], R24 ;  /* 0x0000001816007986 */ /* 0x0001e8000c101b0a */
[----:B------:R-:W2:Y:S04]  /*0400*/  LDG.E.64 R14, desc[UR10][R16.64] ;  /* 0x0000000a100e7981 */ /* 0x000ea8000c1e1b00 */
[----:B------:R-:W2:Y:S01]  /*0410*/  LDG.E.64 R18, desc[UR10][R8.64] ;  /* 0x0000000a08127981 */ /* 0x000ea2000c1e1b00 */
[----:B------:R-:W-:-:S04]  /*0420*/  IADD3 R20, P0, PT, R16, R7, RZ ;  /* 0x0000000710147210 */ /* 0x000fc80007f1e0ff */
[----:B------:R-:W-:Y:S01]  /*0430*/  IADD3.X R21, PT, PT, R17, R5, RZ, P0, !PT ;  /* 0x0000000511157210 */ /* 0x000fe200007fe4ff */
[----:B--2---:R-:W-:-:S04]  /*0440*/  IMAD R15, R15, R18, RZ ;  /* 0x000000120f0f7224 */ /* 0x004fc800078e02ff */
[----:B------:R-:W-:Y:S02]  /*0450*/  IMAD R29, R19, R14, R15 ;  /* 0x0000000e131d7224 */ /* 0x000fe400078e020f */
[----:B------:R-:W-:-:S05]  /*0460*/  IMAD.WIDE.U32 R14, R14, R18, RZ ;  /* 0x000000120e0e7225 */ /* 0x000fca00078e00ff */
[----:B------:R-:W-:Y:S02]  /*0470*/  IADD3 R29, PT, PT, R15, R29, RZ ;  /* 0x0000001d0f1d7210 */ /* 0x000fe40007ffe0ff */
[----:B------:R-:W-:-:S05]  /*0480*/  MOV R28, R14 ;  /* 0x0000000e001c7202 */ /* 0x000fca0000000f00 */
        /* <DEDUP_REMOVED lines=8> */
[----:B------:R-:W-:-:S05]  /*0510*/  IADD3 R15, PT, PT, R15, R17, RZ ;  /* 0x000000110f0f7210 */ /* 0x000fca0007ffe0ff */
[----:B------:R2:W-:Y:S04]  /*0520*/  STG.E.64 desc[UR10][R22.64+0x10], R14 ;  /* 0x0000100e16007986 */ /* 0x0005e8000c101b0a */
[----:B------:R-:W3:Y:S04]  /*0530*/  LDG.E.64 R18, desc[UR10][R18.64] ;  /* 0x0000000a12127981 */ /* 0x000ee8000c1e1b00 */
[----:B------:R-:W3:Y:S01]  /*0540*/  LDG.E.64 R16, desc[UR10][R8.64] ;  /* 0x0000000a08107981 */ /* 0x000ee2000c1e1b00 */
[----:B0-----:R-:W-:-:S05]  /*0550*/  LEA R25, R3, R6, 0x2 ;  /* 0x0000000603197211 */ /* 0x001fca00078e10ff */
[----:B-1----:R-:W-:-:S04]  /*0560*/  IMAD.WIDE R28, R25, 0x8, R10 ;  /* 0x00000008191c7825 */ /* 0x002fc800078e020a */
[-C--:B---3--:R-:W-:Y:S02]  /*0570*/  IMAD R21, R19, R16.reuse, RZ ;  /* 0x0000001013157224 */ /* 0x088fe400078e02ff */
[----:B--2---:R-:W-:-:S04]  /*0580*/  IMAD.WIDE.U32 R14, R18, R16, RZ ;  /* 0x00000010120e7225 */ /* 0x004fc800078e00ff */
[----:B------:R-:W-:Y:S01]  /*0590*/  IMAD R17, R17, R18, R21 ;  /* 0x0000001211117224 */ /* 0x000fe200078e0215 */
[----:B------:R-:W-:-:S04]  /*05a0*/  MOV R16, R14 ;  /* 0x0000000e00107202 */ /* 0x000fc80000000f00 */
[----:B------:R-:W-:-:S05]  /*05b0*/  IADD3 R17, PT, PT, R15, R17, RZ ;  /* 0x000000110f117210 */ /* 0x000fca0007ffe0ff */
[----:B------:R0:W-:Y:S04]  /*05c0*/  STG.E.64 desc[UR10][R22.64+0x18], R16 ;  /* 0x0000181016007986 */ /* 0x0001e8000c101b0a */
[----:B------:R-:W2:Y:S04]  /*05d0*/  LDG.E.64 R14, desc[UR10][R28.64] ;  /* 0x0000000a1c0e7981 */ /* 0x000ea8000c1e1b00 */
[----:B0-----:R-:W2:Y:S01]  /*05e0*/  LDG.E.64 R16, desc[UR10][R8.64] ;  /* 0x0000000a08107981 */ /* 0x001ea2000c1e1b00 */
[----:B------:R-:W-:-:S03]  /*05f0*/  IMAD.WIDE R20, R25, 0x8, R10 ;  /* 0x0000000819147825 */ /* 0x000fc600078e020a */
[----:B------:R-:W-:-:S04]  /*0600*/  IADD3 R20, P0, PT, R20, R7, RZ ;  /* 0x0000000714147210 */ /* 0x000fc80007f1e0ff */
[----:B------:R-:W-:Y:S01]  /*0610*/  IADD3.X R21, PT, PT, R21, R5, RZ, P0, !PT ;  /* 0x0000000515157210 */ /* 0x000fe200007fe4ff */
[-C--:B--2---:R-:W-:Y:S02]  /*0620*/  IMAD R15, R15, R16.reuse, RZ ;  /* 0x000000100f0f7224 */ /* 0x084fe400078e02ff */
[----:B------:R-:W-:-:S04]  /*0630*/  IMAD.WIDE.U32 R18, R14, R16, RZ ;  /* 0x000000100e127225 */ /* 0x000fc800078e00ff */
[----:B------:R-:W-:Y:S01]  /*0640*/  IMAD R14, R17, R14, R15 ;  /* 0x0000000e110e7224 */ /* 0x000fe200078e020f */
[----:B------:R-:W-:Y:S02]  /*0650*/  IADD3 R15, PT, PT, R27, 0x4, RZ ;  /* 0x000000041b0f7810 */ /* 0x000fe40007ffe0ff */
[----:B------:R-:W-:Y:S02]  /*0660*/  MOV R28, R18 ;  /* 0x00000012001c7202 */ /* 0x000fe40000000f00 */
[----:B------:R-:W-:Y:S01]  /*0670*/  IADD3 R29, PT, PT, R19, R14, RZ ;  /* 0x0000000e131d7210 */ /* 0x000fe20007ffe0ff */
[----:B------:R-:W-:-:S05]  /*0680*/  IMAD.WIDE R22, R15, 0x8, R12 ;  /* 0x000000080f167825 */ /* 0x000fca00078e020c */
[----:B------:R-:W-:Y:S04]  /*0690*/  STG.E.64 desc[UR10][R22.64], R28 ;  /* 0x0000001c16007986 */ /* 0x000fe8000c101b0a */
        /* <DEDUP_REMOVED lines=11> */
[----:B0-----:R-:W2:Y:S01]  /*0750*/  LDG.E.64 R16, desc[UR10][R8.64] ;  /* 0x0000000a08107981 */ /* 0x001ea2000c1e1b00 */
        /* <DEDUP_REMOVED lines=10> */
[----:B------:R-:W-:Y:S01]  /*0800*/  LEA R25, R3, R25, 0x2 ;  /* 0x0000001903197211 */ /* 0x000fe200078e10ff */
[----:B--2---:R-:W-:-:S02]  /*0810*/  IMAD R19, R21, R16, RZ ;  /* 0x0000001015137224 */ /* 0x004fc400078e02ff */
[----:B------:R-:W-:-:S04]  /*0820*/  IMAD.WIDE.U32 R14, R20, R16, RZ ;  /* 0x00000010140e7225 */ /* 0x000fc800078e00ff */
[----:B------:R-:W-:Y:S01]  /*0830*/  IMAD R17, R17, R20, R19 ;  /* 0x0000001411117224 */ /* 0x000fe200078e0213 */
[----:B------:R-:W-:Y:S01]  /*0840*/  MOV R16, R14 ;  /* 0x0000000e00107202 */ /* 0x000fe20000000f00 */
[----:B------:R-:W-:-:S03]  /*0850*/  IMAD.WIDE R18, R25, 0x8, R10 ;  /* 0x0000000819127825 */ /* 0x000fc600078e020a */
[----:B------:R-:W-:-:S05]  /*0860*/  IADD3 R17, PT, PT, R15, R17, RZ ;  /* 0x000000110f117210 */ /* 0x000fca0007ffe0ff */
[----:B------:R1:W-:Y:S04]  /*0870*/  STG.E.64 desc[UR10][R22.64+0x18], R16 ;  /* 0x0000181016007986 */ /* 0x0003e8000c101b0a */
[----:B------:R-:W0:Y:S04]  /*0880*/  LDG.E.64 R18, desc[UR10][R18.64] ;  /* 0x0000000a12127981 */ /* 0x000e28000c1e1b00 */
[----:B------:R-:W0:Y:S01]  /*0890*/  LDG.E.64 R20, desc[UR10][R8.64] ;  /* 0x0000000a08147981 */ /* 0x000e22000c1e1b00 */
[----:B------:R-:W-:-:S03]  /*08a0*/  IMAD.WIDE R14, R25, 0x8, R10 ;  /* 0x00000008190e7825 */ /* 0x000fc600078e020a */
[----:B------:R-:W-:-:S04]  /*08b0*/  IADD3 R14, P0, PT, R14, R7, RZ ;  /* 0x000000070e0e7210 */ /* 0x000fc80007f1e0ff */
[----:B------:R-:W-:Y:S01]  /*08c0*/  IADD3.X R15, PT, PT, R15, R5, RZ, P0, !PT ;  /* 0x000000050f0f7210 */ /* 0x000fe200007fe4ff */
[-C--:B0-----:R-:W-:Y:S02]  /*08d0*/  IMAD R29, R19, R20.reuse, RZ ;  /* 0x00000014131d7224 */ /* 0x081fe400078e02ff */
[----:B-1----:R-:W-:-:S04]  /*08e0*/  IMAD.WIDE.U32 R16, R18, R20, RZ ;  /* 0x0000001412107225 */ /* 0x002fc800078e00ff */
[----:B------:R-:W-:Y:S01]  /*08f0*/  IMAD R29, R21, R18, R29 ;  /* 0x00000012151d7224 */ /* 0x000fe200078e021d */
[----:B------:R-:W-:Y:S02]  /*0900*/  IADD3 R21, PT, PT, R27, 0x8, RZ ;  /* 0x000000081b157810 */ /* 0x000fe40007ffe0ff */
[----:B------:R-:W-:Y:S02]  /*0910*/  MOV R28, R16 ;  /* 0x00000010001c7202 */ /* 0x000fe40000000f00 */
[----:B------:R-:W-:Y:S01]  /*0920*/  IADD3 R29, PT, PT, R17, R29, RZ ;  /* 0x0000001d111d7210 */ /* 0x000fe20007ffe0ff */
[----:B------:R-:W-:-:S05]  /*0930*/  IMAD.WIDE R22, R21, 0x8, R12 ;  /* 0x0000000815167825 */ /* 0x000fca00078e020c */
        /* <DEDUP_REMOVED lines=13> */
[----:B0-----:R-:W-:-:S04]  /*0a10*/  IADD3 R28, P0, PT, R20, R7, RZ ;  /* 0x00000007141c7210 */ /* 0x001fc80007f1e0ff */
[----:B------:R-:W-:Y:S01]  /*0a20*/  IADD3.X R29, PT, PT, R21, R5, RZ, P0, !PT ;  /* 0x00000005151d7210 */ /* 0x000fe200007fe4ff */
[----:B--2---:R-:W-:-:S04]  /*0a30*/  IMAD R17, R17, R14, RZ ;  /* 0x0000000e11117224 */ /* 0x004fc800078e02ff */
[----:B------:R-:W-:Y:S02]  /*0a40*/  IMAD R17, R15, R16, R17 ;  /* 0x000000100f117224 */ /* 0x000fe400078e0211 */
[----:B------:R-:W-:-:S05]  /*0a50*/  IMAD.WIDE.U32 R14, R16, R14, RZ ;  /* 0x0000000e100e7225 */ /* 0x000fca00078e00ff */
[----:B------:R-:W-:-:S05]  /*0a60*/  IADD3 R15, PT, PT, R15, R17, RZ ;  /* 0x000000110f0f7210 */ /* 0x000fca0007ffe0ff */
[----:B------:R0:W-:Y:S04]  /*0a70*/  STG.E.64 desc[UR10][R22.64+0x10], R14 ;  /* 0x0000100e16007986 */ /* 0x0001e8000c101b0a */
[----:B------:R-:W1:Y:S04]  /*0a80*/  LDG.E.64 R28, desc[UR10][R28.64] ;  /* 0x0000000a1c1c7981 */ /* 0x000e68000c1e1b00 */
[----:B------:R-:W1:Y:S01]  /*0a90*/  LDG.E.64 R16, desc[UR10][R8.64] ;  /* 0x0000000a08107981 */ /* 0x000e62000c1e1b00 */
[----:B------:R-:W-:-:S05]  /*0aa0*/  LEA R6, R3, R25, 0x2 ;  /* 0x0000001903067211 */ /* 0x000fca00078e10ff */
[----:B------:R-:W-:-:S04]  /*0ab0*/  IMAD.WIDE R20, R6, 0x8, R10 ;  /* 0x0000000806147825 */ /* 0x000fc800078e020a */
[-C--:B-1----:R-:W-:Y:S02]  /*0ac0*/  IMAD R19, R29, R16.reuse, RZ ;  /* 0x000000101d137224 */ /* 0x082fe400078e02ff */
[----:B0-----:R-:W-:-:S04]  /*0ad0*/  IMAD.WIDE.U32 R14, R28, R16, RZ ;  /* 0x000000101c0e7225 */ /* 0x001fc800078e00ff */
[----:B------:R-:W-:Y:S01]  /*0ae0*/  IMAD R17, R17, R28, R19 ;  /* 0x0000001c11117224 */ /* 0x000fe200078e0213 */
[----:B------:R-:W-:-:S04]  /*0af0*/  MOV R16, R14 ;  /* 0x0000000e00107202 */ /* 0x000fc80000000f00 */
[----:B------:R-:W-:-:S05]  /*0b00*/  IADD3 R17, PT, PT, R15, R17, RZ ;  /* 0x000000110f117210 */ /* 0x000fca0007ffe0ff */
[----:B------:R0:W-:Y:S04]  /*0b10*/  STG.E.64 desc[UR10][R22.64+0x18], R16 ;  /* 0x0000181016007986 */ /* 0x0001e8000c101b0a */
[----:B------:R-:W2:Y:S04]  /*0b20*/  LDG.E.64 R18, desc[UR10][R8.64] ;  /* 0x0000000a08127981 */ /* 0x000ea8000c1e1b00 */
[----:B------:R-:W2:Y:S01]  /*0b30*/  LDG.E.64 R14, desc[UR10][R20.64] ;  /* 0x0000000a140e7981 */ /* 0x000ea2000c1e1b00 */
[----:B------:R-:W-:-:S04]  /*0b40*/  IADD3 R24, P0, PT, R20, R7, RZ ;  /* 0x0000000714187210 */ /* 0x000fc80007f1e0ff */
[----:B------:R-:W-:Y:S01]  /*0b50*/  IADD3.X R25, PT, PT, R21, R5, RZ, P0, !PT ;  /* 0x0000000515197210 */ /* 0x000fe200007fe4ff */
[-C--:B--2---:R-:W-:Y:S02]  /*0b60*/  IMAD R15, R15, R18.reuse, RZ ;  /* 0x000000120f0f7224 */ /* 0x084fe400078e02ff */
[----:B0-----:R-:W-:-:S04]  /*0b70*/  IMAD.WIDE.U32 R16, R14, R18, RZ ;  /* 0x000000120e107225 */ /* 0x001fc800078e00ff */
[----:B------:R-:W-:Y:S01]  /*0b80*/  IMAD R15, R19, R14, R15 ;  /* 0x0000000e130f7224 */ /* 0x000fe200078e020f */
[----:B------:R-:W-:Y:S01]  /*0b90*/  IADD3 R19, PT, PT, R27, 0xc, RZ ;  /* 0x0000000c1b137810 */ /* 0x000fe20007ffe0ff */
[----:B------:R-:W-:-:S03]  /*0ba0*/  IMAD R28, R14, R18, RZ ;  /* 0x000000120e1c7224 */ /* 0x000fc600078e02ff */
        /* <DEDUP_REMOVED lines=9> */
[----:B------:R-:W-:-:S04]  /*0c40*/  IMAD.WIDE.U32 R16, R18, R20, RZ ;  /* 0x0000001412107225 */ /* 0x000fc800078e00ff */
[----:B------:R-:W-:Y:S01]  /*0c50*/  IMAD R18, R18, R20, RZ ;  /* 0x0000001412127224 */ /* 0x000fe200078e02ff */
[----:B------:R-:W-:-:S05]  /*0c60*/  IADD3 R19, PT, PT, R17, R19, RZ ;  /* 0x0000001311137210 */ /* 0x000fca0007ffe0ff */
[----:B------:R0:W-:Y:S04]  /*0c70*/  STG.E.64 desc[UR10][R14.64+0x8], R18 ;  /* 0x000008120e007986 */ /* 0x0001e8000c101b0a */
[----:B------:R-:W2:Y:S04]  /*0c80*/  LDG.E.64 R16, desc[UR10][R8.64] ;  /* 0x0000000a08107981 */ /* 0x000ea8000c1e1b00 */
[----:B0-----:R-:W2:Y:S01]  /*0c90*/  LDG.E.64 R18, desc[UR10][R22.64] ;  /* 0x0000000a16127981 */ /* 0x001ea2000c1e1b00 */
        /* <DEDUP_REMOVED lines=9> */
[----:B------:R-:W2:Y:S01]  /*0d30*/  LDG.E.64 R18, desc[UR10][R8.64] ;  /* 0x0000000a08127981 */ /* 0x000ea2000c1e1b00 */
[----:B------:R-:W-:-:S04]  /*0d40*/  UIADD3 UR7, UP2, UPT, UR7, -0x10, URZ ;  /* 0xfffffff007077890 */ /* 0x000fc8000ff5e0ff */
[----:B------:R-:W-:Y:S02]  /*0d50*/  UIADD3.X UR8, UPT, UPT, UR8, -0x1, URZ, UP2, !UPT ;  /* 0xffffffff08087890 */ /* 0x000fe400097fe4ff */
[----:B------:R-:W-:-:S04]  /*0d60*/  UISETP.GT.U32.AND UP2, UPT, UR7, 0xc, UPT ;  /* 0x0000000c0700788c */ /* 0x000fc8000bf44070 */
[----:B------:R-:W-:Y:S01]  /*0d70*/  UISETP.GT.AND.EX UP2, UPT, UR8, URZ, UPT, UP2 ;  /* 0x000000ff0800728c */ /* 0x000fe2000bf44320 */
[----:B------:R-:W-:Y:S02]  /*0d80*/  IADD3 R27, PT, PT, R27, 0x10, RZ ;  /* 0x000000101b1b7810 */ /* 0x000fe40007ffe0ff */
[----:B------:R-:W-:Y:S01]  /*0d90*/  LEA R6, R3, R6, 0x2 ;  /* 0x0000000603067211 */ /* 0x000fe200078e10ff */
[----:B------:R-:W-:Y:S01]  /*0da0*/  UIADD3 UR4, UPT, UPT, UR4, 0x10, URZ ;  /* 0x0000001004047890 */ /* 0x000fe2000fffe0ff */
[-C--:B--2---:R-:W-:Y:S02]  /*0db0*/  IMAD R23, R25, R18.reuse, RZ ;  /* 0x0000001219177224 */ /* 0x084fe400078e02ff */
[----:B------:R-:W-:-:S04]  /*0dc0*/  IMAD.WIDE.U32 R16, R24, R18, RZ ;  /* 0x0000001218107225 */ /* 0x000fc800078e00ff */
[----:B------:R-:W-:-:S05]  /*0dd0*/  IMAD R23, R19, R24, R23 ;  /* 0x0000001813177224 */ /* 0x000fca00078e0217 */
[----:B------:R-:W-:-:S05]  /*0de0*/  IADD3 R17, PT, PT, R17, R23, RZ ;  /* 0x0000001711117210 */ /* 0x000fca0007ffe0ff */
[----:B------:R3:W-:Y:S01]  /*0df0*/  STG.E.64 desc[UR10][R14.64+0x18], R16 ;  /* 0x000018100e007986 */ /* 0x0007e2000c101b0a */
[----:B------:R-:W-:Y:S05]  /*0e00*/  BRA.U UP2, `(.L_x_19) ;  /* 0xfffffff502487547 */ /* 0x000fea000b83ffff */
.L_x_18:
[----:B------:R-:W-:-:S04]  /*0e10*/  UISETP.GT.U32.AND UP2, UPT, UR7, 0x4, UPT ;  /* 0x000000040700788c */ /* 0x000fc8000bf44070 */
[----:B------:R-:W-:-:S09]  /*0e20*/  UISETP.GT.AND.EX UP2, UPT, UR8, URZ, UPT, UP2 ;  /* 0x000000ff0800728c */ /* 0x000fd2000bf44320 */
[----:B------:R-:W-:Y:S05]  /*0e30*/  BRA.U !UP2, `(.L_x_20) ;  /* 0x000000050a707547 */ /* 0x000fea000b800000 */
[----:B------:R-:W1:Y:S01]  /*0e40*/  LDC.64 R12, c[0x0][0x388] ;  /* 0x0000e200ff0c7b82 */ /* 0x000e620000000a00 */
[----:B0--3--:R-:W2:Y:S07]  /*0e50*/  LDG.E.64 R14, desc[UR10][R8.64] ;  /* 0x0000000a080e7981 */ /* 0x009eae000c1e1b00 */
[----:B------:R-:W0:Y:S01]  /*0e60*/  LDC.64 R22, c[0x0][0x390] ;  /* 0x0000e400ff167b82 */ /* 0x000e220000000a00 */
[----:B-1----:R-:W-:-:S05]  /*0e70*/  IMAD.WIDE R12, R6, 0x8, R12 ;  /* 0x00000008060c7825 */ /* 0x002fca00078e020c */
[----:B------:R-:W2:Y:S01]  /*0e80*/  LDG.E.64 R16, desc[UR10][R12.64] ;  /* 0x0000000a0c107981 */ /* 0x000ea2000c1e1b00 */
[----:B------:R-:W-:-:S04]  /*0e90*/  SHF.R.S64 R21, RZ, 0x1d, R3 ;  /* 0x0000001dff157819 */ /* 0x000fc80000001003 */
[----:B------:R-:W-:Y:S01]  /*0ea0*/  IADD3 R18, P0, PT, R12, R21, RZ ;  /* 0x000000150c127210 */ /* 0x000fe20007f1e0ff */
[----:B0-----:R-:W-:-:S04]  /*0eb0*/  IMAD.WIDE R22, R27, 0x8, R22 ;  /* 0x000000081b167825 */ /* 0x001fc800078e0216 */
[-C--:B--2---:R-:W-:Y:S02]  /*0ec0*/  IMAD R5, R17, R14.reuse, RZ ;  /* 0x0000000e11057224 */ /* 0x084fe400078e02ff */
[----:B------:R-:W-:-:S04]  /*0ed0*/  IMAD.WIDE.U32 R10, R16, R14, RZ ;  /* 0x0000000e100a7225 */ /* 0x000fc800078e00ff */
[----:B------:R-:W-:Y:S01]  /*0ee0*/  IMAD R15, R15, R16, R5 ;  /* 0x000000100f0f7224 */ /* 0x000fe200078e0205 */
[----:B------:R-:W-:Y:S02]  /*0ef0*/  SHF.R.S32.HI R5, RZ, 0x1d, R3 ;  /* 0x0000001dff057819 */ /* 0x000fe40000011403 */
[----:B------:R-:W-:Y:S02]  /*0f00*/  MOV R24, R10 ;  /* 0x0000000a00187202 */ /* 0x000fe40000000f00 */
[----:B------:R-:W-:Y:S02]  /*0f10*/  IADD3 R25, PT, PT, R11, R15, RZ ;  /* 0x0000000f0b197210 */ /* 0x000fe40007ffe0ff */
[----:B------:R-:W-:-:S03]  /*0f20*/  IADD3.X R19, PT, PT, R13, R5, RZ, P0, !PT ;  /* 0x000000050d137210 */ /* 0x000fc600007fe4ff */
[----:B------:R-:W-:Y:S04]  /*0f30*/  STG.E.64 desc[UR10][R22.64], R24 ;  /* 0x0000001816007986 */ /* 0x000fe8000c101b0a */
[----:B------:R-:W2:Y:S04]  /*0f40*/  LDG.E.64 R10, desc[UR10][R18.64] ;  /* 0x0000000a120a7981 */ /* 0x000ea8000c1e1b00 */
[----:B------:R-:W2:Y:S01]  /*0f50*/  LDG.E.64 R12, desc[UR10][R8.64] ;  /* 0x0000000a080c7981 */ /* 0x000ea2000c1e1b00 */
[----:B------:R-:W-:-:S04]  /*0f60*/  IADD3 R16, P0, PT, R18, R21, RZ ;  /* 0x0000001512107210 */ /* 0x000fc80007f1e0ff */
[----:B------:R-:W-:Y:S01]  /*0f70*/  IADD3.X R17, PT, PT, R19, R5, RZ, P0, !PT ;  /* 0x0000000513117210 */ /* 0x000fe200007fe4ff */
[-C--:B--2---:R-:W-:Y:S02]  /*0f80*/  IMAD R7, R11, R12.reuse, RZ ;  /* 0x0000000c0b077224 */ /* 0x084fe400078e02ff */
[----:B------:R-:W-:-:S04]  /*0f90*/  IMAD.WIDE.U32 R14, R10, R12, RZ ;  /* 0x0000000c0a0e7225 */ /* 0x000fc800078e00ff */
[----:B------:R-:W-:Y:S01]  /*0fa0*/  IMAD R7, R13, R10, R7 ;  /* 0x0000000a0d077224 */ /* 0x000fe200078e0207 */
[----:B------:R-:W-:-:S04]  /*0fb0*/  MOV R28, R14 ;  /* 0x0000000e001c7202 */ /* 0x000fc80000000f00 */
[----:B------:R-:W-:-:S05]  /*0fc0*/  IADD3 R29, PT, PT, R15, R7, RZ ;  /* 0x000000070f1d7210 */ /* 0x000fca0007ffe0ff */
[----:B------:R0:W-:Y:S04]  /*0fd0*/  STG.E.64 desc[UR10][R22.64+0x8], R28 ;  /* 0x0000081c16007986 */ /* 0x0001e8000c101b0a */
[----:B------:R1:W2:Y:S04]  /*0fe0*/  LDG.E.64 R12, desc[UR10][R16.64] ;  /* 0x0000000a100c7981 */ /* 0x0002a8000c1e1b00 */
[----:B------:R-:W2:Y:S01]  /*0ff0*/  LDG.E.64 R10, desc[UR10][R8.64] ;  /* 0x0000000a080a7981 */ /* 0x000ea2000c1e1b00 */
[----:B------:R-:W-:-:S04]  /*1000*/  IADD3 R18, P0, PT, R16, R21, RZ ;  /* 0x0000001510127210 */ /* 0x000fc80007f1e0ff */
[----:B------:R-:W-:Y:S02]  /*1010*/  IADD3.X R19, PT, PT, R17, R5, RZ, P0, !PT ;  /* 0x0000000511137210 */ /* 0x000fe400007fe4ff */
[----:B-1----:R-:W1:Y:S01]  /*1020*/  LDC.64 R16, c[0x0][0x388] ;  /* 0x0000e200ff107b82 */ /* 0x002e620000000a00 */
[-C--:B--2---:R-:W-:Y:S02]  /*1030*/  IMAD R7, R13, R10.reuse, RZ ;  /* 0x0000000a0d077224 */ /* 0x084fe400078e02ff */
[----:B------:R-:W-:-:S04]  /*1040*/  IMAD.WIDE.U32 R14, R12, R10, RZ ;  /* 0x0000000a0c0e7225 */ /* 0x000fc800078e00ff */
[----:B------:R-:W-:-:S05]  /*1050*/  IMAD R7, R11, R12, R7 ;  /* 0x0000000c0b077224 */ /* 0x000fca00078e0207 */
[----:B------:R-:W-:-:S05]  /*1060*/  IADD3 R15, PT, PT, R15, R7, RZ ;  /* 0x000000070f0f7210 */ /* 0x000fca0007ffe0ff */
[----:B------:R2:W-:Y:S04]  /*1070*/  STG.E.64 desc[UR10][R22.64+0x10], R14 ;  /* 0x0000100e16007986 */ /* 0x0005e8000c101b0a */
[----:B------:R-:W3:Y:S04]  /*1080*/  LDG.E.64 R18, desc[UR10][R18.64] ;  /* 0x0000000a12127981 */ /* 0x000ee8000c1e1b00 */
[----:B------:R-:W3:Y:S01]  /*1090*/  LDG.E.64 R12, desc[UR10][R8.64] ;  /* 0x0000000a080c7981 */ /* 0x000ee2000c1e1b00 */
[----:B------:R-:W-:-:S05]  /*10a0*/  LEA R20, R3, R6, 0x2 ;  /* 0x0000000603147211 */ /* 0x000fca00078e10ff */
[----:B-1----:R-:W-:-:S04]  /*10b0*/  IMAD.WIDE R16, R20, 0x8, R16 ;  /* 0x0000000814107825 */ /* 0x002fc800078e0210 */
[-C--:B---3--:R-:W-:Y:S02]  /*10c0*/  IMAD R7, R19, R12.reuse, RZ ;  /* 0x0000000c13077224 */ /* 0x088fe400078e02ff */
[----:B------:R-:W-:-:S04]  /*10d0*/  IMAD.WIDE.U32 R10, R18, R12, RZ ;  /* 0x0000000c120a7225 */ /* 0x000fc800078e00ff */
[----:B------:R-:W-:Y:S01]  /*10e0*/  IMAD R7, R13, R18, R7 ;  /* 0x000000120d077224 */ /* 0x000fe200078e0207 */
[----:B0-----:R-:W-:Y:S01]  /*10f0*/  MOV R28, R10 ;  /* 0x0000000a001c7202 */ /* 0x001fe20000000f00 */
[----:B------:R-:W0:Y:S03]  /*1100*/  LDC.64 R12, c[0x0][0x390] ;  /* 0x0000e400ff0c7b82 */ /* 0x000e260000000a00 */
[----:B------:R-:W-:-:S05]  /*1110*/  IADD3 R29, PT, PT, R11, R7, RZ ;  /* 0x000000070b1d7210 */ /* 0x000fca0007ffe0ff */
[----:B------:R1:W-:Y:S04]  /*1120*/  STG.E.64 desc[UR10][R22.64+0x18], R28 ;  /* 0x0000181c16007986 */ /* 0x0003e8000c101b0a */
[----:B------:R-:W3:Y:S04]  /*1130*/  LDG.E.64 R6, desc[UR10][R8.64] ;  /* 0x0000000a08067981 */ /* 0x000ee8000c1e1b00 */
[----:B------:R-:W3:Y:S01]  /*1140*/  LDG.E.64 R10, desc[UR10][R16.64] ;  /* 0x0000000a100a7981 */ /* 0x000ee2000c1e1b00 */
[----:B------:R-:W-:-:S04]  /*1150*/  IADD3 R18, P0, PT, R16, R21, RZ ;  /* 0x0000001510127210 */ /* 0x000fc80007f1e0ff */
[----:B------:R-:W-:Y:S01]  /*1160*/  IADD3.X R19, PT, PT, R17, R5, RZ, P0, !PT ;  /* 0x0000000511137210 */ /* 0x000fe200007fe4ff */
[-C--:B---3--:R-:W-:Y:S02]  /*1170*/  IMAD R11, R11, R6.reuse, RZ ;  /* 0x000000060b0b7224 */ /* 0x088fe400078e02ff */
[----:B--2---:R-:W-:-:S04]  /*1180*/  IMAD.WIDE.U32 R14, R10, R6, RZ ;  /* 0x000000060a0e7225 */ /* 0x004fc800078e00ff */
[----:B------:R-:W-:Y:S01]  /*1190*/  IMAD R11, R7, R10, R11 ;  /* 0x0000000a070b7224 */ /* 0x000fe200078e020b */
[----:B------:R-:W-:Y:S01]  /*11a0*/  IADD3 R7, PT, PT, R27, 0x4, RZ ;  /* 0x000000041b077810 */ /* 0x000fe20007ffe0ff */
[----:B------:R-:W-:-:S03]  /*11b0*/  IMAD R24, R10, R6, RZ ;  /* 0x000000060a187224 */ /* 0x000fc600078e02ff */
[----:B------:R-:W-:Y:S01]  /*11c0*/  IADD3 R25, PT, PT, R15, R11, RZ ;  /* 0x0000000b0f197210 */ /* 0x000fe20007ffe0ff */
[----:B0-----:R-:W-:-:S05]  /*11d0*/  IMAD.WIDE R12, R7, 0x8, R12 ;  /* 0x00000008070c7825 */ /* 0x001fca00078e020c */
[----:B------:R2:W-:Y:S04]  /*11e0*/  STG.E.64 desc[UR10][R12.64], R24 ;  /* 0x000000180c007986 */ /* 0x0005e8000c101b0a */
[----:B------:R-:W3:Y:S04]  /*11f0*/  LDG.E.64 R10, desc[UR10][R18.64] ;  /* 0x0000000a120a7981 */ /* 0x000ee8000c1e1b00 */
[----:B------:R-:W3:Y:S01]  /*1200*/  LDG.E.64 R6, desc[UR10][R8.64] ;  /* 0x0000000a08067981 */ /* 0x000ee2000c1e1b00 */
[----:B------:R-:W-:-:S04]  /*1210*/  IADD3 R16, P0, PT, R18, R21, RZ ;  /* 0x0000001512107210 */ /* 0x000fc80007f1e0ff */
[----:B------:R-:W-:Y:S01]  /*1220*/  IADD3.X R17, PT, PT, R19, R5, RZ, P0, !PT ;  /* 0x0000000513117210 */ /* 0x000fe200007fe4ff */
[-C--:B---3--:R-:W-:Y:S02]  /*1230*/  IMAD R11, R11, R6.reuse, RZ ;  /* 0x000000060b0b7224 */ /* 0x088fe400078e02ff */
[----:B------:R-:W-:-:S04]  /*1240*/  IMAD.WIDE.U32 R14, R10, R6, RZ ;  /* 0x000000060a0e7225 */ /* 0x000fc800078e00ff */
[----:B------:R-:W-:Y:S02]  /*1250*/  IMAD R11, R7, R10, R11 ;  /* 0x0000000a070b7224 */ /* 0x000fe400078e020b */
[----:B-1----:R-:W-:-:S03]  /*1260*/  IMAD R22, R10, R6, RZ ;  /* 0x000000060a167224 */ /* 0x002fc600078e02ff */
[----:B------:R-:W-:-:S05]  /*1270*/  IADD3 R23, PT, PT, R15, R11, RZ ;  /* 0x0000000b0f177210 */ /* 0x000fca0007ffe0ff */
        /* <DEDUP_REMOVED lines=8> */
[----:B------:R-:W-:-:S03]  /*1300*/  IMAD R10, R6, R10, RZ ;  /* 0x0000000a060a7224 */ /* 0x000fc600078e02ff */
[----:B------:R-:W-:-:S05]  /*1310*/  IADD3 R11, PT, PT, R19, R7, RZ ;  /* 0x00000007130b7210 */ /* 0x000fca0007ffe0ff */
[----:B------:R2:W-:Y:S04]  /*1320*/  STG.E.64 desc[UR10][R12.64+0x10], R10 ;  /* 0x0000100a0c007986 */ /* 0x0005e8000c101b0a */
[----:B------:R-:W3:Y:S04]  /*1330*/  LDG.E.64 R14, desc[UR10][R14.64] ;  /* 0x0000000a0e0e7981 */ /* 0x000ee8000c1e1b00 */
[----:B------:R-:W3:Y:S01]  /*1340*/  LDG.E.64 R6, desc[UR10][R8.64] ;  /* 0x0000000a08067981 */ /* 0x000ee2000c1e1b00 */
[----:B------:R-:W-:Y:S01]  /*1350*/  UIADD3 UR7, UP0, UPT, UR7, -0x8, URZ ;  /* 0xfffffff807077890 */ /* 0x000fe2000ff1e0ff */
[----:B------:R-:W-:Y:S01]  /*1360*/  IADD3 R27, PT, PT, R27, 0x8, RZ ;  /* 0x000000081b1b7810 */ /* 0x000fe20007ffe0ff */
[----:B------:R-:W-:-:S02]  /*1370*/  UIADD3 UR4, UPT, UPT, UR4, 0x8, URZ ;  /* 0x0000000804047890 */ /* 0x000fc4000fffe0ff */
[----:B------:R-:W-:Y:S02]  /*1380*/  UIADD3.X UR8, UPT, UPT, UR8, -0x1, URZ, UP0, !UPT ;  /* 0xffffffff08087890 */ /* 0x000fe400087fe4ff */
[----:B------:R-:W-:Y:S01]  /*1390*/  UPLOP3.LUT UP0, UPT, UPT, UPT, UPT, 0x40, 0x4 ;  /* 0x000000000004789c */ /* 0x000fe20003f0e870 */
[-C--:B---3--:R-:W-:Y:S02]  /*13a0*/  IMAD R5, R15, R6.reuse, RZ ;  /* 0x000000060f057224 */ /* 0x088fe400078e02ff */
[----:B------:R-:W-:-:S04]  /*13b0*/  IMAD.WIDE.U32 R16, R14, R6, RZ ;  /* 0x000000060e107225 */ /* 0x000fc800078e00ff */
[----:B------:R-:W-:-:S05]  /*13c0*/  IMAD R5, R7, R14, R5 ;  /* 0x0000000e07057224 */ /* 0x000fca00078e0205 */
[----:B------:R-:W-:-:S05]  /*13d0*/  IADD3 R17, PT, PT, R17, R5, RZ ;  /* 0x0000000511117210 */ /* 0x000fca0007ffe0ff */
[----:B------:R2:W-:Y:S01]  /*13e0*/  STG.E.64 desc[UR10][R12.64+0x18], R16 ;  /* 0x000018100c007986 */ /* 0x0005e2000c101b0a */
[----:B------:R-:W-:-:S07]  /*13f0*/  LEA R6, R3, R20, 0x2 ;  /* 0x0000001403067211 */ /* 0x000fce00078e10ff */
.L_x_20:
[----:B------:R-:W-:-:S04]  /*1400*/  UISETP.NE.U32.AND UP2, UPT, UR7, URZ, UPT ;  /* 0x000000ff0700728c */ /* 0x000fc8000bf45070 */
[----:B------:R-:W-:-:S09]  /*1410*/  UISETP.NE.OR.EX UP0, UPT, UR8, URZ, UP0, UP2 ;  /* 0x000000ff0800728c */ /* 0x000fd20008705720 */
[----:B------:R-:W-:Y:S05]  /*1420*/  BRA.U !UP0, `(.L_x_16) ;  /* 0x0000000108c47547 */ /* 0x000fea000b800000 */
.L_x_17:
[----:B--2---:R-:W1:Y:S01]  /*1430*/  LDC.64 R10, c[0x0][0x388] ;  /* 0x0000e200ff0a7b82 */ /* 0x004e620000000a00 */
[----:B------:R-:W-:-:S07]  /*1440*/  SHF.R.S32.HI R5, RZ, 0x1d, R3 ;  /* 0x0000001dff057819 */ /* 0x000fce0000011403 */
[----:B------:R-:W2:Y:S02]  /*1450*/  LDC.64 R12, c[0x0][0x390] ;  /* 0x0000e400ff0c7b82 */ /* 0x000ea40000000a00 */
.L_x_21:
[----:B-1----:R-:W-:Y:S01]  /*1460*/  IMAD.WIDE R22, R6, 0x8, R10 ;  /* 0x0000000806167825 */ /* 0x002fe200078e020a */
[----:B0---4-:R-:W4:Y:S04]  /*1470*/  LDG.E.64 R18, desc[UR10][R8.64] ;  /* 0x0000000a08127981 */ /* 0x011f28000c1e1b00 */
[----:B---3--:R-:W4:Y:S01]  /*1480*/  LDG.E.64 R14, desc[UR10][R22.64] ;  /* 0x0000000a160e7981 */ /* 0x008f22000c1e1b00 */
[----:B------:R-:W-:-:S04]  /*1490*/  SHF.R.S64 R25, RZ, 0x1d, R3 ;  /* 0x0000001dff197819 */ /* 0x000fc80000001003 */
[----:B------:R-:W-:-:S04]  /*14a0*/  IADD3 R20, P0, PT, R22, R25, RZ ;  /* 0x0000001916147210 */ /* 0x000fc80007f1e0ff */
[----:B------:R-:W-:Y:S01]  /*14b0*/  IADD3.X R21, PT, PT, R23, R5, RZ, P0, !PT ;  /* 0x0000000517157210 */ /* 0x000fe200007fe4ff */
[-C--:B----4-:R-:W-:Y:S02]  /*14c0*/  IMAD R7, R15, R18.reuse, RZ ;  /* 0x000000120f077224 */ /* 0x090fe400078e02ff */
[----:B------:R-:W-:-:S04]  /*14d0*/  IMAD.WIDE.U32 R16, R14, R18, RZ ;  /* 0x000000120e107225 */ /* 0x000fc800078e00ff */
[----:B------:R-:W-:Y:S01]  /*14e0*/  IMAD R7, R19, R14, R7 ;  /* 0x0000000e13077224 */ /* 0x000fe200078e0207 */
[----:B------:R-:W-:Y:S01]  /*14f0*/  MOV R28, R16 ;  /* 0x00000010001c7202 */ /* 0x000fe20000000f00 */
[----:B--2---:R-:W-:-:S03]  /*1500*/  IMAD.WIDE R14, R27, 0x8, R12 ;  /* 0x000000081b0e7825 */ /* 0x004fc600078e020c */
[----:B------:R-:W-:-:S05]  /*1510*/  IADD3 R29, PT, PT, R17, R7, RZ ;  /* 0x00000007111d7210 */ /* 0x000fca0007ffe0ff */
        /* <DEDUP_REMOVED lines=10> */
[----:B------:R-:W2:Y:S04]  /*15c0*/  LDG.E.64 R18, desc[UR10][R22.64] ;  /* 0x0000000a16127981 */ /* 0x000ea8000c1e1b00 */
[----:B0-----:R-:W2:Y:S01]  /*15d0*/  LDG.E.64 R16, desc[UR10][R8.64] ;  /* 0x0000000a08107981 */ /* 0x001ea2000c1e1b00 */
[----:B------:R-:W-:-:S04]  /*15e0*/  IADD3 R24, P0, PT, R22, R25, RZ ;  /* 0x0000001916187210 */ /* 0x000fc80007f1e0ff */
[----:B------:R-:W-:Y:S01]  /*15f0*/  IADD3.X R25, PT, PT, R23, R5, RZ, P0, !PT ;  /* 0x0000000517197210 */ /* 0x000fe200007fe4ff */
[-C--:B--2---:R-:W-:Y:S02]  /*1600*/  IMAD R7, R19, R16.reuse, RZ ;  /* 0x0000001013077224 */ /* 0x084fe400078e02ff */
[----:B------:R-:W-:-:S04]  /*1610*/  IMAD.WIDE.U32 R20, R18, R16, RZ ;  /* 0x0000001012147225 */ /* 0x000fc800078e00ff */
[----:B------:R-:W-:-:S05]  /*1620*/  IMAD R7, R17, R18, R7 ;  /* 0x0000001211077224 */ /* 0x000fca00078e0207 */
[----:B------:R-:W-:-:S05]  /*1630*/  IADD3 R21, PT, PT, R21, R7, RZ ;  /* 0x0000000715157210 */ /* 0x000fca0007ffe0ff */
[----:B------:R4:W-:Y:S04]  /*1640*/  STG.E.64 desc[UR10][R14.64+0x10], R20 ;  /* 0x000010140e007986 */ /* 0x0009e8000c101b0a */
[----:B------:R-:W2:Y:S04]  /*1650*/  LDG.E.64 R24, desc[UR10][R24.64] ;  /* 0x0000000a18187981 */ /* 0x000ea8000c1e1b00 */
[----:B------:R-:W2:Y:S01]  /*1660*/  LDG.E.64 R16, desc[UR10][R8.64] ;  /* 0x0000000a08107981 */ /* 0x000ea2000c1e1b00 */
[----:B------:R-:W-:Y:S01]  /*1670*/  UIADD3 UR7, UP0, UPT, UR7, -0x4, URZ ;  /* 0xfffffffc07077890 */ /* 0x000fe2000ff1e0ff */
[----:B------:R-:W-:Y:S01]  /*1680*/  LEA R6, R3, R6, 0x2 ;  /* 0x0000000603067211 */ /* 0x000fe200078e10ff */
[----:B------:R-:W-:Y:S01]  /*1690*/  UIADD3 UR4, UPT, UPT, UR4, 0x4, URZ ;  /* 0x0000000404047890 */ /* 0x000fe2000fffe0ff */
[----:B------:R-:W-:Y:S01]  /*16a0*/  IADD3 R27, PT, PT, R27, 0x4, RZ ;  /* 0x000000041b1b7810 */ /* 0x000fe20007ffe0ff */
[----:B------:R-:W-:-:S02]  /*16b0*/  UIADD3.X UR8, UPT, UPT, UR8, -0x1, URZ, UP0, !UPT ;  /* 0xffffffff08087890 */ /* 0x000fc400087fe4ff */
[----:B------:R-:W-:-:S04]  /*16c0*/  UISETP.NE.U32.AND UP0, UPT, UR7, URZ, UPT ;  /* 0x000000ff0700728c */ /* 0x000fc8000bf05070 */
[----:B------:R-:W-:Y:S01]  /*16d0*/  UISETP.NE.AND.EX UP0, UPT, UR8, URZ, UPT, UP0 ;  /* 0x000000ff0800728c */ /* 0x000fe2000bf05300 */
[-C--:B--2---:R-:W-:Y:S02]  /*16e0*/  IMAD R7, R25, R16.reuse, RZ ;  /* 0x0000001019077224 */ /* 0x084fe400078e02ff */
[----:B------:R-:W-:-:S04]  /*16f0*/  IMAD.WIDE.U32 R18, R24, R16, RZ ;  /* 0x0000001018127225 */ /* 0x000fc800078e00ff */
[----:B------:R-:W-:-:S05]  /*1700*/  IMAD R7, R17, R24, R7 ;  /* 0x0000001811077224 */ /* 0x000fca00078e0207 */
[----:B------:R-:W-:-:S05]  /*1710*/  IADD3 R19, PT, PT, R19, R7, RZ ;  /* 0x0000000713137210 */ /* 0x000fca0007ffe0ff */
[----:B------:R4:W-:Y:S01]  /*1720*/  STG.E.64 desc[UR10][R14.64+0x18], R18 ;  /* 0x000018120e007986 */ /* 0x0009e2000c101b0a */
[----:B------:R-:W-:Y:S05]  /*1730*/  BRA.U UP0, `(.L_x_21) ;  /* 0xfffffffd00487547 */ /* 0x000fea000b83ffff */
.L_x_16:
[----:B------:R-:W1:Y:S02]  /*1740*/  LDCU UR7, c[0x0][0x398] ;  /* 0x00007300ff0777ac */ /* 0x000e640008000800 */
[----:B-1----:R-:W-:-:S04]  /*1750*/  ULOP3.LUT UR7, UR7, 0x3, URZ, 0xc0, !UPT ;  /* 0x0000000307077892 */ /* 0x002fc8000f8ec0ff */
[----:B------:R-:W-:-:S04]  /*1760*/  UISETP.NE.U32.AND UP0, UPT, UR7, URZ, UPT ;  /* 0x000000ff0700728c */ /* 0x000fc8000bf05070 */
[----:B------:R-:W-:-:S09]  /*1770*/  UISETP.NE.AND.EX UP0, UPT, URZ, URZ, UPT, UP0 ;  /* 0x000000ffff00728c */ /* 0x000fd2000bf05300 */
[----:B------:R-:W-:Y:S05]  /*1780*/  BRA.U !UP0, `(.L_x_22) ;  /* 0x0000000108a07547 */ /* 0x000fea000b800000 */
[----:B--2---:R-:W1:Y:S01]  /*1790*/  S2R R10, SR_TID.Y ;  /* 0x00000000000a7919 */ /* 0x004e620000002200 */
[----:B------:R-:W2:Y:S08]  /*17a0*/  LDC.64 R6, c[0x0][0x388] ;  /* 0x0000e200ff067b82 */ /* 0x000eb00000000a00 */
[----:B---3--:R-:W3:Y:S01]  /*17b0*/  LDC.64 R16, c[0x0][0x390] ;  /* 0x0000e400ff107b82 */ /* 0x008ee20000000a00 */
[----:B-1----:R-:W-:-:S02]  /*17c0*/  IMAD R5, R3, UR4, R10 ;  /* 0x0000000403057c24 */ /* 0x002fc4000f8e020a */
[----:B0-----:R-:W5:Y:S02]  /*17d0*/  LDG.E.64 R10, desc[UR10][R8.64] ;  /* 0x0000000a080a7981 */ /* 0x001f64000c1e1b00 */
[----:B--2---:R-:W-:-:S05]  /*17e0*/  IMAD.WIDE R6, R5, 0x8, R6 ;  /* 0x0000000805067825 */ /* 0x004fca00078e0206 */
[----:B------:R-:W5:Y:S01]  /*17f0*/  LDG.E.64 R12, desc[UR10][R6.64] ;  /* 0x0000000a060c7981 */ /* 0x000f62000c1e1b00 */
[----:B------:R-:W-:-:S04]  /*1800*/  UISETP.NE.U32.AND UP0, UPT, UR7, 0x1, UPT ;  /* 0x000000010700788c */ /* 0x000fc8000bf05070 */
[----:B------:R-:W-:Y:S01]  /*1810*/  UISETP.NE.AND.EX UP0, UPT, URZ, URZ, UPT, UP0 ;  /* 0x000000ffff00728c */ /* 0x000fe2000bf05300 */
[-C--:B-----5:R-:W-:Y:S02]  /*1820*/  IMAD R5, R13, R10.reuse, RZ ;  /* 0x0000000a0d057224 */ /* 0x0a0fe400078e02ff */
[----:B----4-:R-:W-:-:S04]  /*1830*/  IMAD.WIDE.U32 R14, R12, R10, RZ ;  /* 0x0000000a0c0e7225 */ /* 0x010fc800078e00ff */
[----:B------:R-:W-:Y:S01]  /*1840*/  IMAD R11, R11, R12, R5 ;  /* 0x0000000c0b0b7224 */ /* 0x000fe200078e0205 */
[----:B------:R-:W-:-:S04]  /*1850*/  IADD3 R5, PT, PT, R4, UR4, RZ ;  /* 0x0000000404057c10 */ /* 0x000fc8000fffe0ff */
[----:B------:R-:W-:Y:S01]  /*1860*/  IADD3 R15, PT, PT, R15, R11, RZ ;  /* 0x0000000b0f0f7210 */ /* 0x000fe20007ffe0ff */
[----:B---3--:R-:W-:-:S05]  /*1870*/  IMAD.WIDE R4, R5, 0x8, R16 ;  /* 0x0000000805047825 */ /* 0x008fca00078e0210 */
[----:B------:R1:W-:Y:S01]  /*1880*/  STG.E.64 desc[UR10][R4.64], R14 ;  /* 0x0000000e04007986 */ /* 0x0003e2000c101b0a */
[----:B------:R-:W-:Y:S05]  /*1890*/  BRA.U !UP0, `(.L_x_22) ;  /* 0x00000001085c7547 */ /* 0x000fea000b800000 */
[--C-:B------:R-:W-:Y:S02]  /*18a0*/  SHF.R.S64 R17, RZ, 0x1d, R3.reuse ;  /* 0x0000001dff117819 */ /* 0x100fe40000001003 */
[----:B------:R-:W-:Y:S02]  /*18b0*/  SHF.R.S32.HI R19, RZ, 0x1d, R3 ;  /* 0x0000001dff137819 */ /* 0x000fe40000011403 */
[----:B------:R-:W-:-:S04]  /*18c0*/  IADD3 R12, P0, PT, R6, R17, RZ ;  /* 0x00000011060c7210 */ /* 0x000fc80007f1e0ff */
[----:B------:R-:W-:Y:S02]  /*18d0*/  IADD3.X R13, PT, PT, R7, R19, RZ, P0, !PT ;  /* 0x00000013070d7210 */ /* 0x000fe400007fe4ff */
[----:B------:R-:W2:Y:S04]  /*18e0*/  LDG.E.64 R6, desc[UR10][R8.64] ;  /* 0x0000000a08067981 */ /* 0x000ea8000c1e1b00 */
[----:B------:R-:W2:Y:S01]  /*18f0*/  LDG.E.64 R10, desc[UR10][R12.64] ;  /* 0x0000000a0c0a7981 */ /* 0x000ea2000c1e1b00 */
[----:B------:R-:W-:-:S04]  /*1900*/  UISETP.NE.U32.AND UP0, UPT, UR7, 0x2, UPT ;  /* 0x000000020700788c */ /* 0x000fc8000bf05070 */
[----:B------:R-:W-:Y:S01]  /*1910*/  UISETP.NE.AND.EX UP0, UPT, URZ, URZ, UPT, UP0 ;  /* 0x000000ffff00728c */ /* 0x000fe2000bf05300 */
[-C--:B--2---:R-:W-:Y:S02]  /*1920*/  IMAD R3, R11, R6.reuse, RZ ;  /* 0x000000060b037224 */ /* 0x084fe400078e02ff */
[----:B-1----:R-:W-:-:S04]  /*1930*/  IMAD.WIDE.U32 R14, R10, R6, RZ ;  /* 0x000000060a0e7225 */ /* 0x002fc800078e00ff */
[----:B------:R-:W-:-:S05]  /*1940*/  IMAD R3, R7, R10, R3 ;  /* 0x0000000a07037224 */ /* 0x000fca00078e0203 */
[----:B------:R-:W-:-:S05]  /*1950*/  IADD3 R15, PT, PT, R15, R3, RZ ;  /* 0x000000030f0f7210 */ /* 0x000fca0007ffe0ff */
[----:B------:R0:W-:Y:S01]  /*1960*/  STG.E.64 desc[UR10][R4.64+0x8], R14 ;  /* 0x0000080e04007986 */ /* 0x0001e2000c101b0a */
[----:B------:R-:W-:Y:S05]  /*1970*/  BRA.U !UP0, `(.L_x_22) ;  /* 0x0000000108247547 */ /* 0x000fea000b800000 */
[----:B------:R-:W-:Y:S01]  /*1980*/  IADD3 R6, P0, PT, R17, R12, RZ ;  /* 0x0000000c11067210 */ /* 0x000fe20007f1e0ff */
[----:B------:R-:W2:Y:S03]  /*1990*/  LDG.E.64 R8, desc[UR10][R8.64] ;  /* 0x0000000a08087981 */ /* 0x000ea6000c1e1b00 */
[----:B------:R-:W-:-:S06]  /*19a0*/  IADD3.X R7, PT, PT, R19, R13, RZ, P0, !PT ;  /* 0x0000000d13077210 */ /* 0x000fcc00007fe4ff */
[----:B------:R-:W2:Y:S02]  /*19b0*/  LDG.E.64 R6, desc[UR10][R6.64] ;  /* 0x0000000a06067981 */ /* 0x000ea4000c1e1b00 */
[-C--:B--2---:R-:W-:Y:S02]  /*19c0*/  IMAD R3, R7, R8.reuse, RZ ;  /* 0x0000000807037224 */ /* 0x084fe400078e02ff */
[----:B------:R-:W-:-:S04]  /*19d0*/  IMAD.WIDE.U32 R10, R6, R8, RZ ;  /* 0x00000008060a7225 */ /* 0x000fc800078e00ff */
[----:B------:R-:W-:-:S05]  /*19e0*/  IMAD R3, R9, R6, R3 ;  /* 0x0000000609037224 */ /* 0x000fca00078e0203 */
[----:B------:R-:W-:-:S05]  /*19f0*/  IADD3 R11, PT, PT, R11, R3, RZ ;  /* 0x000000030b0b7210 */ /* 0x000fca0007ffe0ff */
[----:B------:R1:W-:Y:S02]  /*1a00*/  STG.E.64 desc[UR10][R4.64+0x10], R10 ;  /* 0x0000100a04007986 */ /* 0x0003e4000c101b0a */
.L_x_22:
[----:B------:R-:W-:Y:S05]  /*1a10*/  BRA.U !UP1, `(.L_x_23) ;  /* 0xffffffe509bc7547 */ /* 0x000fea000b83ffff */
[----:B0-----:R-:W-:Y:S05]  /*1a20*/  EXIT ;  /* 0x000000000000794d */ /* 0x001fea0003800000 */
.L_x_24:
        /* <DEDUP_REMOVED lines=13> */
.L_x_35:


//--------------------- .text._Z17per_row_AB_kernelPlS_S_ll --------------------------
	.section	.text._Z17per_row_AB_kernelPlS_S_ll,"ax",@progbits
	.align	128
        .global         _Z17per_row_AB_kernelPlS_S_ll
        .type           _Z17per_row_AB_kernelPlS_S_ll,@function
        .size           _Z17per_row_AB_kernelPlS_S_ll,(.L_x_36 - _Z17per_row_AB_kernelPlS_S_ll)
        .other          _Z17per_row_AB_kernelPlS_S_ll,@"STO_CUDA_ENTRY STV_DEFAULT"
_Z17per_row_AB_kernelPlS_S_ll:
.text._Z17per_row_AB_kernelPlS_S_ll:
[----:B------:R-:W-:Y:S01]  /*0000*/  LDC R1, c[0x0][0x37c] ;  /* 0x0000df00ff017b82 */ /* 0x000fe20000000800 */
[----:B------:R-:W0:Y:S02]  /*0010*/  LDCU.64 UR6, c[0x0][0x3a0] ;  /* 0x00007400ff0677ac */ /* 0x000e240008000a00 */
[----:B0-----:R-:W-:-:S04]  /*0020*/  UISETP.GE.U32.AND UP0, UPT, UR6, 0x1, UPT ;  /* 0x000000010600788c */ /* 0x001fc8000bf06070 */
[----:B------:R-:W-:-:S06]  /*0030*/  UISETP.GE.AND.EX UP0, UPT, UR7, URZ, UPT, UP0 ;  /* 0x000000ff0700728c */ /* 0x000fcc000bf06300 */
[----:B------:R-:W-:-:S13]  /*0040*/  PLOP3.LUT P0, PT, PT, PT, UP0, 0x80, 0x8 ;  /* 0x000000000008781c */ /* 0x000fda0003f0f008 */
[----:B------:R-:W-:Y:S05]  /*0050*/  @!P0 EXIT ;  /* 0x000000000000894d */ /* 0x000fea0003800000 */
[----:B------:R-:W0:Y:S01]  /*0060*/  S2R R0, SR_TID.X ;  /* 0x0000000000007919 */ /* 0x000e220000002100 */
[----:B------:R-:W1:Y:S01]  /*0070*/  LDCU UR11, c[0x0][0x398] ;  /* 0x00007300ff0b77ac */ /* 0x000e620008000800 */
[----:B------:R-:W2:Y:S01]  /*0080*/  S2UR UR16, SR_CTAID.X ;  /* 0x00000000001079c3 */ /* 0x000ea20000002500 */
[----:B------:R-:W3:Y:S01]  /*0090*/  S2R R3, SR_CTAID.X ;  /* 0x0000000000037919 */ /* 0x000ee20000002500 */
[----:B------:R-:W-:Y:S02]  /*00a0*/  UIMAD UR4, UR6, UR6, URZ ;  /* 0x00000006060472a4 */ /* 0x000fe4000f8e02ff */
[----:B------:R-:W-:Y:S02]  /*00b0*/  ULOP3.LUT UR19, UR6, 0x7, URZ, 0xc0, !UPT ;  /* 0x0000000706137892 */ /* 0x000fe4000f8ec0ff */
[----:B------:R-:W-:Y:S02]  /*00c0*/  ULOP3.LUT UR18, UR6, 0x3, URZ, 0xc0, !UPT ;  /* 0x0000000306127892 */ /* 0x000fe4000f8ec0ff */
[----:B------:R-:W-:Y:S01]  /*00d0*/  ULOP3.LUT UR9, UR6, 0xfffffff8, URZ, 0xc0, !UPT ;  /* 0xfffffff806097892 */ /* 0x000fe2000f8ec0ff */
[----:B------:R-:W4:Y:S01]  /*00e0*/  LDCU.64 UR14, c[0x0][0x358] ;  /* 0x00006b00ff0e77ac */ /* 0x000f220008000a00 */
[----:B------:R-:W-:-:S02]  /*00f0*/  ULOP3.LUT UR10, UR7, 0x7fffffff, URZ, 0xc0, !UPT ;  /* 0x7fffffff070a7892 */ /* 0x000fc4000f8ec0ff */
[----:B-1----:R-:W-:Y:S02]  /*0100*/  UIMAD UR4, UR4, UR11, URZ ;  /* 0x0000000b040472a4 */ /* 0x002fe4000f8e02ff */
[----:B------:R-:W-:Y:S02]  /*0110*/  UIMAD UR11, UR6, UR11, URZ ;  /* 0x0000000b060b72a4 */ /* 0x000fe4000f8e02ff */
[----:B--2---:R-:W-:Y:S02]  /*0120*/  UIMAD UR20, UR16, UR6, URZ ;  /* 0x00000006101472a4 */ /* 0x004fe4000f8e02ff */
[----:B0-----:R-:W-:Y:S02]  /*0130*/  IMAD R2, R0, UR6, RZ ;  /* 0x0000000600027c24 */ /* 0x001fe4000f8e02ff */
[----:B---3--:R-:W-:Y:S01]  /*0140*/  IMAD R3, R3, UR4, R0 ;  /* 0x0000000403037c24 */ /* 0x008fe2000f8e0200 */
[----:B----4-:R-:W-:-:S07]  /*0150*/  UMOV UR4, URZ ;  /* 0x000000ff00047c82 */ /* 0x010fce0008000000 */
.L_x_30:
[----:B------:R-:W0:Y:S01]  /*0160*/  LDCU.64 UR12, c[0x0][0x3a0] ;  /* 0x00007400ff0c77ac */ /* 0x000e220008000a00 */
[----:B-1----:R-:W1:Y:S01]  /*0170*/  LDCU UR8, c[0x0][0x398] ;  /* 0x00007300ff0877ac */ /* 0x002e620008000800 */
[----:B--2---:R-:W2:Y:S01]  /*0180*/  LDCU.64 UR6, c[0x0][0x380] ;  /* 0x00007000ff0677ac */ /* 0x004ea20008000a00 */
[----:B0-----:R-:W-:Y:S01]  /*0190*/  UISETP.GE.U32.AND UP0, UPT, UR12, 0x8, UPT ;  /* 0x000000080c00788c */ /* 0x001fe2000bf06070 */
[----:B---3--:R-:W-:Y:S01]  /*01a0*/  MOV R4, UR13 ;  /* 0x0000000d00047c02 */ /* 0x008fe20008000f00 */
[----:B------:R-:W-:Y:S01]  /*01b0*/  UIMAD UR5, UR16, UR12, UR4 ;  /* 0x0000000c100572a4 */ /* 0x000fe2000f8e0204 */
[----:B-1----:R-:W-:-:S03]  /*01c0*/  MOV R13, UR8 ;  /* 0x00000008000d7c02 */ /* 0x002fc60008000f00 */
[----:B------:R-:W-:Y:S01]  /*01d0*/  PLOP3.LUT P0, PT, PT, PT, UP0, 0x80, 0x8 ;  /* 0x000000000008781c */ /* 0x000fe20003f0f008 */
[----:B--2---:R-:W-:-:S03]  /*01e0*/  UIMAD.WIDE UR6, UR5, 0x8, UR6 ;  /* 0x00000008050678a5 */ /* 0x004fc6000f8e0206 */
[----:B------:R-:W-:Y:S01]  /*01f0*/  ISETP.GE.U32.AND.EX P0, PT, R4, RZ, PT, P0 ;  /* 0x000000ff0400720c */ /* 0x000fe20003f06100 */
[----:B------:R-:W-:Y:S01]  /*0200*/  IMAD R4, R13, UR4, R0 ;  /* 0x000000040d047c24 */ /* 0x000fe2000f8e0200 */
[----:B------:R-:W-:-:S11]  /*0210*/  UMOV UR5, URZ ;  /* 0x000000ff00057c82 */ /* 0x000fd60008000000 */
[----:B------:R-:W-:Y:S05]  /*0220*/  @!P0 BRA `(.L_x_25) ;  /* 0x0000000400e88947 */ /* 0x000fea0003800000 */
[----:B------:R-:W0:Y:S01]  /*0230*/  LDC.64 R6, c[0x0][0x388] ;  /* 0x0000e200ff067b82 */ /* 0x000e220000000a00 */
[----:B------:R-:W-:Y:S01]  /*0240*/  IMAD R13, R13, UR4, R3 ;  /* 0x000000040d0d7c24 */ /* 0x000fe2000f8e0203 */
[----:B------:R-:W-:Y:S01]  /*0250*/  MOV R5, R2 ;  /* 0x0000000200057202 */ /* 0x000fe20000000f00 */
[----:B------:R-:W-:Y:S01]  /*0260*/  UMOV UR17, 0x1 ;  /* 0x0000000100117882 */ /* 0x000fe20000000000 */
[----:B------:R-:W-:-:S04]  /*0270*/  UMOV UR5, URZ ;  /* 0x000000ff00057c82 */ /* 0x000fc80008000000 */
[----:B------:R-:W1:Y:S02]  /*0280*/  LDC.64 R8, c[0x0][0x390] ;  /* 0x0000e400ff087b82 */ /* 0x000e640000000a00 */
.L_x_26:
[----:B--2---:R-:W-:Y:S01]  /*0290*/  MOV R20, UR6 ;  /* 0x0000000600147c02 */ /* 0x004fe20008000f00 */
[----:B0-----:R-:W-:Y:S01]  /*02a0*/  IMAD.WIDE R10, R5, 0x8, R6 ;  /* 0x00000008050a7825 */ /* 0x001fe200078e0206 */
[----:B------:R-:W-:-:S04]  /*02b0*/  MOV R21, UR7 ;  /* 0x0000000700157c02 */ /* 0x000fc80008000f00 */
[----:B------:R-:W2:Y:S04]  /*02c0*/  LDG.E.64 R18, desc[UR14][R10.64] ;  /* 0x0000000e0a127981 */ /* 0x000ea8000c1e1b00 */
[----:B------:R-:W2:Y:S02]  /*02d0*/  LDG.E.64 R16, desc[UR14][R20.64] ;  /* 0x0000000e14107981 */ /* 0x000ea4000c1e1b00 */
[-C--:B--2---:R-:W-:Y:S02]  /*02e0*/  IMAD R19, R19, R16.reuse, RZ ;  /* 0x0000001013137224 */ /* 0x084fe400078e02ff */
[----:B------:R-:W-:-:S04]  /*02f0*/  IMAD.WIDE.U32 R14, R18, R16, RZ ;  /* 0x00000010120e7225 */ /* 0x000fc800078e00ff */
[----:B------:R-:W-:Y:S01]  /*0300*/  IMAD R19, R17, R18, R19 ;  /* 0x0000001211137224 */ /* 0x000fe200078e0213 */
[----:B------:R-:W-:Y:S01]  /*0310*/  MOV R18, UR6 ;  /* 0x0000000600127c02 */ /* 0x000fe20008000f00 */
[----:B-1----:R-:W-:Y:S01]  /*0320*/  IMAD.WIDE R16, R13, 0x8, R8 ;  /* 0x000000080d107825 */ /* 0x002fe200078e0208 */
[----:B------:R-:W-:Y:S02]  /*0330*/  MOV R22, R14 ;  /* 0x0000000e00167202 */ /* 0x000fe40000000f00 */
[----:B------:R-:W-:Y:S02]  /*0340*/  IADD3 R23, PT, PT, R15, R19, RZ ;  /* 0x000000130f177210 */ /* 0x000fe40007ffe0ff */
[----:B------:R-:W-:-:S03]  /*0350*/  MOV R19, UR7 ;  /* 0x0000000700137c02 */ /* 0x000fc60008000f00 */
[----:B------:R0:W-:Y:S04]  /*0360*/  STG.E.64 desc[UR14][R16.64], R22 ;  /* 0x0000001610007986 */ /* 0x0001e8000c101b0e */
[----:B------:R-:W2:Y:S04]  /*0370*/  LDG.E.64 R18, desc[UR14][R18.64] ;  /* 0x0000000e12127981 */ /* 0x000ea8000c1e1b00 */
[----:B------:R-:W2:Y:S01]  /*0380*/  LDG.E.64 R20, desc[UR14][R10.64+0x8] ;  /* 0x0000080e0a147981 */ /* 0x000ea2000c1e1b00 */
[----:B------:R-:W-:-:S04]  /*0390*/  ULOP3.LUT UR8, UR17, 0xfffffff9, URZ, 0xc0, !UPT ;  /* 0xfffffff911087892 */ /* 0x000fc8000f8ec0ff */
[----:B------:R-:W-:-:S06]  /*03a0*/  UIADD3 UR8, UPT, UPT, UR8, UR20, URZ ;  /* 0x0000001408087290 */ /* 0x000fcc000fffe0ff */
[----:B------:R-:W-:Y:S02]  /*03b0*/  MOV R27, UR8 ;  /* 0x00000008001b7c02 */ /* 0x000fe40008000f00 */
[----:B------:R-:W-:Y:S01]  /*03c0*/  MOV R26, UR6 ;  /* 0x00000006001a7c02 */ /* 0x000fe20008000f00 */
[-C--:B--2---:R-:W-:Y:S02]  /*03d0*/  IMAD R21, R21, R18.reuse, RZ ;  /* 0x0000001215157224 */ /* 0x084fe400078e02ff */
[----:B------:R-:W-:-:S04]  /*03e0*/  IMAD.WIDE.U32 R14, R20, R18, RZ ;  /* 0x00000012140e7225 */ /* 0x000fc800078e00ff */
[----:B------:R-:W-:Y:S02]  /*03f0*/  IMAD R25, R19, R20, R21 ;  /* 0x0000001413197224 */ /* 0x000fe400078e0215 */
[----:B------:R-:W-:Y:S01]  /*0400*/  IMAD R21, R27, UR11, R4 ;  /* 0x0000000b1b157c24 */ /* 0x000fe2000f8e0204 */
[----:B------:R-:W-:Y:S02]  /*0410*/  MOV R24, R14 ;  /* 0x0000000e00187202 */ /* 0x000fe40000000f00 */
[----:B------:R-:W-:Y:S01]  /*0420*/  IADD3 R25, PT, PT, R15, R25, RZ ;  /* 0x000000190f197210 */ /* 0x000fe20007ffe0ff */
[----:B0-----:R-:W-:Y:S01]  /*0430*/  IMAD.WIDE R16, R21, 0x8, R8 ;  /* 0x0000000815107825 */ /* 0x001fe200078e0208 */
[----:B------:R-:W-:-:S04]  /*0440*/  MOV R27, UR7 ;  /* 0x00000007001b7c02 */ /* 0x000fc80008000f00 */
[----:B------:R0:W-:Y:S04]  /*0450*/  STG.E.64 desc[UR14][R16.64], R24 ;  /* 0x0000001810007986 */ /* 0x0001e8000c101b0e */
[----:B------:R-:W2:Y:S04]  /*0460*/  LDG.E.64 R18, desc[UR14][R26.64] ;  /* 0x0000000e1a127981 */ /* 0x000ea8000c1e1b00 */
[----:B------:R-:W2:Y:S01]  /*0470*/  LDG.E.64 R20, desc[UR14][R10.64+0x10] ;  /* 0x0000100e0a147981 */ /* 0x000ea2000c1e1b00 */
[----:B------:R-:W-:Y:S01]  /*0480*/  UIMAD UR12, UR8, UR11, UR11 ;  /* 0x0000000b080c72a4 */ /* 0x000fe2000f8e020b */
[----:B------:R-:W-:-:S02]  /*0490*/  MOV R28, UR6 ;  /* 0x00000006001c7c02 */ /* 0x000fc40008000f00 */
[----:B------:R-:W-:Y:S01]  /*04a0*/  MOV R29, UR7 ;  /* 0x00000007001d7c02 */ /* 0x000fe20008000f00 */
[-C--:B--2---:R-:W-:Y:S02]  /*04b0*/  IMAD R21, R21, R18.reuse, RZ ;  /* 0x0000001215157224 */ /* 0x084fe400078e02ff */
[----:B------:R-:W-:-:S04]  /*04c0*/  IMAD.WIDE.U32 R14, R20, R18, RZ ;  /* 0x00000012140e7225 */ /* 0x000fc800078e00ff */
[----:B------:R-:W-:Y:S01]  /*04d0*/  IMAD R21, R19, R20, R21 ;  /* 0x0000001413157224 */ /* 0x000fe200078e0215 */
[----:B------:R-:W-:Y:S02]  /*04e0*/  IADD3 R19, PT, PT, R4, UR12, RZ ;  /* 0x0000000c04137c10 */ /* 0x000fe4000fffe0ff */
[----:B------:R-:W-:Y:S02]  /*04f0*/  MOV R22, R14 ;  /* 0x0000000e00167202 */ /* 0x000fe40000000f00 */
[----:B------:R-:W-:Y:S01]  /*0500*/  IADD3 R23, PT, PT, R15, R21, RZ ;  /* 0x000000150f177210 */ /* 0x000fe20007ffe0ff */
[----:B------:R-:W-:-:S05]  /*0510*/  IMAD.WIDE R18, R19, 0x8, R8 ;  /* 0x0000000813127825 */ /* 0x000fca00078e0208 */
[----:B------:R1:W-:Y:S04]  /*0520*/  STG.E.64 desc[UR14][R18.64], R22 ;  /* 0x0000001612007986 */ /* 0x0003e8000c101b0e */
[----:B0-----:R-:W2:Y:S04]  /*0530*/  LDG.E.64 R16, desc[UR14][R28.64] ;  /* 0x0000000e1c107981 */ /* 0x001ea8000c1e1b00 */
[----:B------:R-:W2:Y:S01]  /*0540*/  LDG.E.64 R20, desc[UR14][R10.64+0x18] ;  /* 0x0000180e0a147981 */ /* 0x000ea2000c1e1b00 */
[----:B------:R-:W-:-:S06]  /*0550*/  UIADD3 UR12, UPT, UPT, UR8, 0x2, URZ ;  /* 0x00000002080c7890 */ /* 0x000fcc000fffe0ff */
[----:B------:R-:W-:Y:S01]  /*0560*/  MOV R25, UR12 ;  /* 0x0000000c00197c02 */ /* 0x000fe20008000f00 */
[-C--:B--2---:R-:W-:Y:S02]  /*0570*/  IMAD R21, R21, R16.reuse, RZ ;  /* 0x0000001015157224 */ /* 0x084fe400078e02ff */
[----:B------:R-:W-:-:S04]  /*0580*/  IMAD.WIDE.U32 R14, R20, R16, RZ ;  /* 0x00000010140e7225 */ /* 0x000fc800078e00ff */
[----:B------:R-:W-:Y:S02]  /*0590*/  IMAD R21, R17, R20, R21 ;  /* 0x0000001411157224 */ /* 0x000fe400078e0215 */
[----:B------:R-:W-:Y:S01]  /*05a0*/  IMAD R17, R25, UR11, R4 ;  /* 0x0000000b19117c24 */ /* 0x000fe2000f8e0204 */
[----:B------:R-:W-:Y:S02]  /*05b0*/  MOV R24, R14 ;  /* 0x0000000e00187202 */ /* 0x000fe40000000f00 */
[----:B------:R-:W-:Y:S01]  /*05c0*/  IADD3 R25, PT, PT, R15, R21, RZ ;  /* 0x000000150f197210 */ /* 0x000fe20007ffe0ff */
[----:B------:R-:W-:-:S05]  /*05d0*/  IMAD.WIDE R16, R17, 0x8, R8 ;  /* 0x0000000811107825 */ /* 0x000fca00078e0208 */
[----:B------:R0:W-:Y:S04]  /*05e0*/  STG.E.64 desc[UR14][R16.64], R24 ;  /* 0x0000001810007986 */ /* 0x0001e8000c101b0e */
[----:B-1----:R-:W2:Y:S04]  /*05f0*/  LDG.E.64 R18, desc[UR14][R26.64] ;  /* 0x0000000e1a127981 */ /* 0x002ea8000c1e1b00 */
        /* <DEDUP_REMOVED lines=11> */
[----:B0-----:R-:W2:Y:S04]  /*06b0*/  LDG.E.64 R16, desc[UR14][R28.64] ;  /* 0x0000000e1c107981 */ /* 0x001ea8000c1e1b00 */
[----:B------:R-:W2:Y:S01]  /*06c0*/  LDG.E.64 R20, desc[UR14][R10.64+0x28] ;  /* 0x0000280e0a147981 */ /* 0x000ea2000c1e1b00 */
[----:B------:R-:W-:-:S06]  /*06d0*/  UIADD3 UR12, UPT, UPT, UR8, 0x4, URZ ;  /* 0x00000004080c7890 */ /* 0x000fcc000fffe0ff */
[----:B------:R-:W-:Y:S02]  /*06e0*/  MOV R25, UR12 ;  /* 0x0000000c00197c02 */ /* 0x000fe40008000f00 */
[----:B-1----:R-:W-:Y:S02]  /*06f0*/  MOV R22, UR6 ;  /* 0x0000000600167c02 */ /* 0x002fe40008000f00 */
        /* <DEDUP_REMOVED lines=9> */
[----:B------:R-:W2:Y:S04]  /*0790*/  LDG.E.64 R18, desc[UR14][R22.64] ;  /* 0x0000000e16127981 */ /* 0x000ea8000c1e1b00 */
[----:B------:R-:W2:Y:S01]  /*07a0*/  LDG.E.64 R20, desc[UR14][R10.64+0x30] ;  /* 0x0000300e0a147981 */ /* 0x000ea2000c1e1b00 */
[----:B------:R-:W-:-:S06]  /*07b0*/  UIADD3 UR12, UPT, UPT, UR8, 0x5, URZ ;  /* 0x00000005080c7890 */ /* 0x000fcc000fffe0ff */
[----:B------:R-:W-:Y:S02]  /*07c0*/  MOV R27, UR12 ;  /* 0x0000000c001b7c02 */ /* 0x000fe40008000f00 */
[----:B0-----:R-:W-:Y:S02]  /*07d0*/  MOV R24, UR6 ;  /* 0x0000000600187c02 */ /* 0x001fe40008000f00 */
        /* <DEDUP_REMOVED lines=9> */
[----:B------:R-:W3:Y:S04]  /*0870*/  LDG.E.64 R10, desc[UR14][R10.64+0x38] ;  /* 0x0000380e0a0a7981 */ /* 0x000ee8000c1e1b00 */
[----:B------:R-:W3:Y:S01]  /*0880*/  LDG.E.64 R16, desc[UR14][R24.64] ;  /* 0x0000000e18107981 */ /* 0x000ee2000c1e1b00 */
[----:B------:R-:W-:-:S06]  /*0890*/  UIADD3 UR8, UPT, UPT, UR8, 0x6, URZ ;  /* 0x0000000608087890 */ /* 0x000fcc000fffe0ff */
[----:B------:R-:W-:Y:S01]  /*08a0*/  MOV R27, UR8 ;  /* 0x00000008001b7c02 */ /* 0x000fe20008000f00 */
[----:B------:R-:W-:-:S04]  /*08b0*/  UIADD3 UR17, UP0, UPT, UR17, 0x8, URZ ;  /* 0x0000000811117890 */ /* 0x000fc8000ff1e0ff */
[----:B------:R-:W-:Y:S02]  /*08c0*/  UIADD3.X UR5, UPT, UPT, URZ, UR5, URZ, UP0, !UPT ;  /* 0x00000005ff057290 */ /* 0x000fe400087fe4ff */
[----:B------:R-:W-:-:S04]  /*08d0*/  UIADD3 UR8, UP0, UPT, UR17, -UR9, URZ ;  /* 0x8000000911087290 */ /* 0x000fc8000ff1e0ff */
[----:B------:R-:W-:Y:S02]  /*08e0*/  UIADD3.X UR12, UPT, UPT, UR5, ~UR10, URZ, UP0, !UPT ;  /* 0x8000000a050c7290 */ /* 0x000fe400087fe4ff */
[----:B------:R-:W-:-:S04]  /*08f0*/  UISETP.NE.U32.AND UP0, UPT, UR8, 0x1, UPT ;  /* 0x000000010800788c */ /* 0x000fc8000bf05070 */
[----:B------:R-:W-:Y:S01]  /*0900*/  UISETP.NE.AND.EX UP0, UPT, UR12, URZ, UPT, UP0 ;  /* 0x000000ff0c00728c */ /* 0x000fe2000bf05300 */
[----:B------:R-:W-:Y:S01]  /*0910*/  IADD3 R5, PT, PT, R5, 0x8, RZ ;  /* 0x0000000805057810 */ /* 0x000fe20007ffe0ff */
[-C--:B---3--:R-:W-:Y:S02]  /*0920*/  IMAD R23, R11, R16.reuse, RZ ;  /* 0x000000100b177224 */ /* 0x088fe400078e02ff */
[----:B------:R-:W-:-:S04]  /*0930*/  IMAD.WIDE.U32 R14, R10, R16, RZ ;  /* 0x000000100a0e7225 */ /* 0x000fc800078e00ff */
[----:B------:R-:W-:Y:S02]  /*0940*/  IMAD R23, R17, R10, R23 ;  /* 0x0000000a11177224 */ /* 0x000fe400078e0217 */
[----:B------:R-:W-:-:S03]  /*0950*/  IMAD R17, R27, UR11, R4 ;  /* 0x0000000b1b117c24 */ /* 0x000fc6000f8e0204 */
[----:B------:R-:W-:Y:S01]  /*0960*/  IADD3 R15, PT, PT, R15, R23, RZ ;  /* 0x000000170f0f7210 */ /* 0x000fe20007ffe0ff */
[----:B------:R-:W-:-:S05]  /*0970*/  IMAD.WIDE R16, R17, 0x8, R8 ;  /* 0x0000000811107825 */ /* 0x000fca00078e0208 */
[----:B------:R2:W-:Y:S01]  /*0980*/  STG.E.64 desc[UR14][R16.64], R14 ;  /* 0x0000000e10007986 */ /* 0x0005e2000c101b0e */
[----:B------:R-:W-:-:S04]  /*0990*/  MOV R10, UR11 ;  /* 0x0000000b000a7c02 */ /* 0x000fc80008000f00 */
[----:B------:R-:W-:Y:S01]  /*09a0*/  LEA R13, R10, R13, 0x3 ;  /* 0x0000000d0a0d7211 */ /* 0x000fe200078e18ff */
[----:B------:R-:W-:Y:S06]  /*09b0*/  BRA.U UP0, `(.L_x_26) ;  /* 0xfffffff900347547 */ /* 0x000fec000b83ffff */
[----:B------:R-:W-:-:S05]  /*09c0*/  UMOV UR5, UR9 ;  /* 0x0000000900057c82 */ /* 0x000fca0008000000 */
.L_x_25:
[----:B------:R-:W-:Y:S01]  /*09d0*/  UISETP.NE.U32.AND UP0, UPT, UR19, URZ, UPT ;  /* 0x000000ff1300728c */ /* 0x000fe2000bf05070 */
[----:B------:R-:W0:Y:S03]  /*09e0*/  LDCU UR17, c[0x0][0x3a0] ;  /* 0x00007400ff1177ac */ /* 0x000e260008000800 */
[----:B------:R-:W-:-:S09]  /*09f0*/  UISETP.NE.AND.EX UP0, UPT, URZ, URZ, UPT, UP0 ;  /* 0x000000ffff00728c */ /* 0x000fd2000bf05300 */
[----:B------:R-:W-:Y:S05]  /*0a00*/  BRA.U !UP0, `(.L_x_27) ;  /* 0x0000000508dc7547 */ /* 0x000fea000b800000 */
[----:B------:R-:W-:Y:S02]  /*0a10*/  UIADD3 UR8, UP0, UPT, UR19, -0x1, URZ ;  /* 0xffffffff13087890 */ /* 0x000fe4000ff1e0ff */
[----:B------:R-:W-:Y:S02]  /*0a20*/  UISETP.NE.U32.AND UP1, UPT, UR18, URZ, UPT ;  /* 0x000000ff1200728c */ /* 0x000fe4000bf25070 */
[----:B------:R-:W-:Y:S02]  /*0a30*/  UIADD3.X UR12, UPT, UPT, URZ, -0x1, URZ, UP0, !UPT ;  /* 0xffffffffff0c7890 */ /* 0x000fe400087fe4ff */
[----:B------:R-:W-:Y:S02]  /*0a40*/  UISETP.GE.U32.AND UP0, UPT, UR8, 0x3, UPT ;  /* 0x000000030800788c */ /* 0x000fe4000bf06070 */
[----:B------:R-:W-:Y:S02]  /*0a50*/  UISETP.NE.AND.EX UP1, UPT, URZ, URZ, UPT, UP1 ;  /* 0x000000ffff00728c */ /* 0x000fe4000bf25310 */
[----:B------:R-:W-:-:S09]  /*0a60*/  UISETP.GE.U32.AND.EX UP0, UPT, UR12, URZ, UPT, UP0 ;  /* 0x000000ff0c00728c */ /* 0x000fd2000bf06100 */
[----:B------:R-:W-:Y:S05]  /*0a70*/  BRA.U !UP0, `(.L_x_28) ;  /* 0x0000000108f07547 */ /* 0x000fea000b800000 */
[----:B------:R-:W1:Y:S01]  /*0a80*/  LDC.64 R8, c[0x0][0x388] ;  /* 0x0000e200ff087b82 */ /* 0x000e620000000a00 */
[----:B------:R-:W-:Y:S02]  /*0a90*/  IADD3 R5, PT, PT, R2, UR5, RZ ;  /* 0x0000000502057c10 */ /* 0x000fe4000fffe0ff */
[----:B--2---:R-:W-:Y:S02]  /*0aa0*/  MOV R16, UR6 ;  /* 0x0000000600107c02 */ /* 0x004fe40008000f00 */
[----:B------:R-:W-:-:S03]  /*0ab0*/  MOV R17, UR7 ;  /* 0x0000000700117c02 */ /* 0x000fc60008000f00 */
[----:B------:R-:W2:Y:S02]  /*0ac0*/  LDC.64 R6, c[0x0][0x390] ;  /* 0x0000e400ff067b82 */ /* 0x000ea40000000a00 */
[----:B------:R-:W3:Y:S01]  /*0ad0*/  LDG.E.64 R12, desc[UR14][R16.64] ;  /* 0x0000000e100c7981 */ /* 0x000ee2000c1e1b00 */
[----:B-1----:R-:W-:-:S05]  /*0ae0*/  IMAD.WIDE R8, R5, 0x8, R8 ;  /* 0x0000000805087825 */ /* 0x002fca00078e0208 */
[----:B------:R-:W3:Y:S01]  /*0af0*/  LDG.E.64 R14, desc[UR14][R8.64] ;  /* 0x0000000e080e7981 */ /* 0x000ee2000c1e1b00 */
[----:B------:R-:W-:Y:S01]  /*0b00*/  UIADD3 UR8, UPT, UPT, UR5, UR20, URZ ;  /* 0x0000001405087290 */ /* 0x000fe2000fffe0ff */
[----:B------:R-:W-:Y:S02]  /*0b10*/  MOV R22, UR6 ;  /* 0x0000000600167c02 */ /* 0x000fe40008000f00 */
[----:B------:R-:W-:Y:S01]  /*0b20*/  MOV R23, UR7 ;  /* 0x0000000700177c02 */ /* 0x000fe20008000f00 */
[-C--:B---3--:R-:W-:Y:S02]  /*0b30*/  IMAD R5, R15, R12.reuse, RZ ;  /* 0x0000000c0f057224 */ /* 0x088fe400078e02ff */
[----:B------:R-:W-:Y:S01]  /*0b40*/  MOV R15, UR8 ;  /* 0x00000008000f7c02 */ /* 0x000fe20008000f00 */
[----:B------:R-:W-:-:S04]  /*0b50*/  IMAD.WIDE.U32 R10, R14, R12, RZ ;  /* 0x0000000c0e0a7225 */ /* 0x000fc800078e00ff */
[----:B------:R-:W-:Y:S02]  /*0b60*/  IMAD R5, R13, R14, R5 ;  /* 0x0000000e0d057224 */ /* 0x000fe400078e0205 */
[----:B------:R-:W-:Y:S01]  /*0b70*/  IMAD R13, R15, UR11, R4 ;  /* 0x0000000b0f0d7c24 */ /* 0x000fe2000f8e0204 */
[----:B------:R-:W-:Y:S02]  /*0b80*/  MOV R18, R10 ;  /* 0x0000000a00127202 */ /* 0x000fe40000000f00 */
[----:B------:R-:W-:Y:S01]  /*0b90*/  IADD3 R19, PT, PT, R11, R5, RZ ;  /* 0x000000050b137210 */ /* 0x000fe20007ffe0ff */
[----:B--2---:R-:W-:-:S05]  /*0ba0*/  IMAD.WIDE R12, R13, 0x8, R6 ;  /* 0x000000080d0c7825 */ /* 0x004fca00078e0206 */
[----:B------:R1:W-:Y:S04]  /*0bb0*/  STG.E.64 desc[UR14][R12.64], R18 ;  /* 0x000000120c007986 */ /* 0x0003e8000c101b0e */
[----:B------:R-:W2:Y:S04]  /*0bc0*/  LDG.E.64 R14, desc[UR14][R22.64] ;  /* 0x0000000e160e7981 */ /* 0x000ea8000c1e1b00 */
[----:B------:R-:W2:Y:S01]  /*0bd0*/  LDG.E.64 R16, desc[UR14][R8.64+0x8] ;  /* 0x0000080e08107981 */ /* 0x000ea2000c1e1b00 */
[----:B------:R-:W-:Y:S01]  /*0be0*/  UIADD3 UR12, UPT, UPT, UR20, 0x1, UR5 ;  /* 0x00000001140c7890 */ /* 0x000fe2000fffe005 */
[----:B-1----:R-:W-:-:S02]  /*0bf0*/  MOV R18, UR6 ;  /* 0x0000000600127c02 */ /* 0x002fc40008000f00 */
[----:B------:R-:W-:Y:S01]  /*0c00*/  MOV R19, UR7 ;  /* 0x0000000700137c02 */ /* 0x000fe20008000f00 */
[-C--:B--2---:R-:W-:Y:S02]  /*0c10*/  IMAD R5, R17, R14.reuse, RZ ;  /* 0x0000000e11057224 */ /* 0x084fe400078e02ff */
[----:B------:R-:W-:Y:S01]  /*0c20*/  MOV R17, UR12 ;  /* 0x0000000c00117c02 */ /* 0x000fe20008000f00 */
        /* <DEDUP_REMOVED lines=9> */
[----:B------:R-:W-:Y:S01]  /*0cc0*/  UIADD3 UR12, UPT, UPT, UR8, 0x2, URZ ;  /* 0x00000002080c7890 */ /* 0x000fe2000fffe0ff */
        /* <DEDUP_REMOVED lines=14> */
[----:B------:R-:W-:Y:S01]  /*0db0*/  MOV R19, UR8 ;  /* 0x0000000800137c02 */ /* 0x000fe20008000f00 */
[----:B------:R-:W-:Y:S01]  /*0dc0*/  UIADD3 UR5, UPT, UPT, UR5, 0x4, URZ ;  /* 0x0000000405057890 */ /* 0x000fe2000fffe0ff */
[-C--:B--2---:R-:W-:Y:S02]  /*0dd0*/  IMAD R5, R9, R10.reuse, RZ ;  /* 0x0000000a09057224 */ /* 0x084fe400078e02ff */
[----:B------:R-:W-:-:S04]  /*0de0*/  IMAD.WIDE.U32 R14, R8, R10, RZ ;  /* 0x0000000a080e7225 */ /* 0x000fc800078e00ff */
[----:B------:R-:W-:Y:S02]  /*0df0*/  IMAD R11, R11, R8, R5 ;  /* 0x000000080b0b7224 */ /* 0x000fe400078e0205 */
[----:B------:R-:W-:-:S03]  /*0e00*/  IMAD R5, R19, UR11, R4 ;  /* 0x0000000b13057c24 */ /* 0x000fc6000f8e0204 */
[----:B------:R-:W-:Y:S01]  /*0e10*/  IADD3 R15, PT, PT, R15, R11, RZ ;  /* 0x0000000b0f0f7210 */ /* 0x000fe20007ffe0ff */
[----:B------:R-:W-:-:S05]  /*0e20*/  IMAD.WIDE R6, R5, 0x8, R6 ;  /* 0x0000000805067825 */ /* 0x000fca00078e0206 */
[----:B------:R1:W-:Y:S02]  /*0e30*/  STG.E.64 desc[UR14][R6.64], R14 ;  /* 0x0000000e06007986 */ /* 0x0003e4000c101b0e */
.L_x_28:
[----:B------:R-:W-:Y:S05]  /*0e40*/  BRA.U !UP1, `(.L_x_27) ;  /* 0x0000000109cc7547 */ /* 0x000fea000b800000 */
[----:B------:R-:W-:Y:S02]  /*0e50*/  UISETP.NE.U32.AND UP0, UPT, UR18, 0x1, UPT ;  /* 0x000000011200788c */ /* 0x000fe4000bf05070 */
[----:B0-----:R-:W-:Y:S02]  /*0e60*/  ULOP3.LUT UP1, URZ, UR17, 0x1, URZ, 0xc0, !UPT ;  /* 0x0000000111ff7892 */ /* 0x001fe4000f82c0ff */
[----:B------:R-:W-:-:S09]  /*0e70*/  UISETP.NE.AND.EX UP0, UPT, URZ, URZ, UPT, UP0 ;  /* 0x000000ffff00728c */ /* 0x000fd2000bf05300 */
[----:B------:R-:W-:Y:S05]  /*0e80*/  BRA.U !UP0, `(.L_x_29) ;  /* 0x0000000108747547 */ /* 0x000fea000b800000 */
[----:B------:R-:W0:Y:S01]  /*0e90*/  LDC.64 R8, c[0x0][0x388] ;  /* 0x0000e200ff087b82 */ /* 0x000e220000000a00 */
[----:B------:R-:W-:Y:S02]  /*0ea0*/  IADD3 R5, PT, PT, R2, UR5, RZ ;  /* 0x0000000502057c10 */ /* 0x000fe4000fffe0ff */
[----:B--2---:R-:W-:Y:S02]  /*0eb0*/  MOV R18, UR6 ;  /* 0x0000000600127c02 */ /* 0x004fe40008000f00 */
[----:B------:R-:W-:-:S03]  /*0ec0*/  MOV R19, UR7 ;  /* 0x0000000700137c02 */ /* 0x000fc60008000f00 */
[----:B-1----:R-:W1:Y:S02]  /*0ed0*/  LDC.64 R6, c[0x0][0x390] ;  /* 0x0000e400ff067b82 */ /* 0x002e640000000a00 */
[----:B------:R-:W2:Y:S01]  /*0ee0*/  LDG.E.64 R12, desc[UR14][R18.64] ;  /* 0x0000000e120c7981 */ /* 0x000ea2000c1e1b00 */
[----:B0-----:R-:W-:-:S05]  /*0ef0*/  IMAD.WIDE R8, R5, 0x8, R8 ;  /* 0x0000000805087825 */ /* 0x001fca00078e0208 */
[----:B------:R-:W2:Y:S01]  /*0f00*/  LDG.E.64 R14, desc[UR14][R8.64] ;  /* 0x0000000e080e7981 */ /* 0x000ea2000c1e1b00 */
[----:B------:R-:W-:-:S06]  /*0f10*/  UIADD3 UR8, UPT, UPT, UR5, UR20, URZ ;  /* 0x0000001405087290 */ /* 0x000fcc000fffe0ff */
[----:B------:R-:W-:-:S05]  /*0f20*/  MOV R17, UR8 ;  /* 0x0000000800117c02 */ /* 0x000fca0008000f00 */
[----:B------:R-:W-:-:S04]  /*0f30*/  IMAD R17, R17, UR11, R4 ;  /* 0x0000000b11117c24 */ /* 0x000fc8000f8e0204 */
[----:B-1----:R-:W-:-:S04]  /*0f40*/  IMAD.WIDE R16, R17, 0x8, R6 ;  /* 0x0000000811107825 */ /* 0x002fc800078e0206 */
[-C--:B--2---:R-:W-:Y:S02]  /*0f50*/  IMAD R5, R15, R12.reuse, RZ ;  /* 0x0000000c0f057224 */ /* 0x084fe400078e02ff */
[----:B------:R-:W-:-:S04]  /*0f60*/  IMAD.WIDE.U32 R10, R14, R12, RZ ;  /* 0x0000000c0e0a7225 */ /* 0x000fc800078e00ff */
[----:B------:R-:W-:Y:S01]  /*0f70*/  IMAD R5, R13, R14, R5 ;  /* 0x0000000e0d057224 */ /* 0x000fe200078e0205 */
[----:B------:R-:W-:-:S04]  /*0f80*/  MOV R12, R10 ;  /* 0x0000000a000c7202 */ /* 0x000fc80000000f00 */
[----:B------:R-:W-:-:S05]  /*0f90*/  IADD3 R13, PT, PT, R11, R5, RZ ;  /* 0x000000050b0d7210 */ /* 0x000fca0007ffe0ff */
[----:B------:R0:W-:Y:S04]  /*0fa0*/  STG.E.64 desc[UR14][R16.64], R12 ;  /* 0x0000000c10007986 */ /* 0x0001e8000c101b0e */
[----:B------:R-:W2:Y:S04]  /*0fb0*/  LDG.E.64 R8, desc[UR14][R8.64+0x8] ;  /* 0x0000080e08087981 */ /* 0x000ea8000c1e1b00 */
[----:B------:R-:W2:Y:S01]  /*0fc0*/  LDG.E.64 R10, desc[UR14][R18.64] ;  /* 0x0000000e120a7981 */ /* 0x000ea2000c1e1b00 */
[----:B------:R-:W-:Y:S02]  /*0fd0*/  UIMAD UR8, UR8, UR11, UR11 ;  /* 0x0000000b080872a4 */ /* 0x000fe4000f8e020b */
[----:B------:R-:W-:Y:S01]  /*0fe0*/  UIADD3 UR5, UPT, UPT, UR5, 0x2, URZ ;  /* 0x0000000205057890 */ /* 0x000fe2000fffe0ff */
[----:B--2---:R-:W-:-:S02]  /*0ff0*/  IMAD R5, R9, R10, RZ ;  /* 0x0000000a09057224 */ /* 0x004fc400078e02ff */
[----:B------:R-:W-:-:S04]  /*1000*/  IMAD.WIDE.U32 R14, R8, R10, RZ ;  /* 0x0000000a080e7225 */ /* 0x000fc800078e00ff */
[----:B------:R-:W-:Y:S01]  /*1010*/  IMAD R11, R11, R8, R5 ;  /* 0x000000080b0b7224 */ /* 0x000fe200078e0205 */
[----:B------:R-:W-:-:S04]  /*1020*/  IADD3 R5, PT, PT, R4, UR8, RZ ;  /* 0x0000000804057c10 */ /* 0x000fc8000fffe0ff */
[----:B------:R-:W-:Y:S01]  /*1030*/  IADD3 R15, PT, PT, R15, R11, RZ ;  /* 0x0000000b0f0f7210 */ /* 0x000fe20007ffe0ff */
[----:B------:R-:W-:-:S05]  /*1040*/  IMAD.WIDE R6, R5, 0x8, R6 ;  /* 0x0000000805067825 */ /* 0x000fca00078e0206 */
[----:B------:R0:W-:Y:S02]  /*1050*/  STG.E.64 desc[UR14][R6.64], R14 ;  /* 0x0000000e06007986 */ /* 0x0001e4000c101b0e */
.L_x_29:
[----:B------:R-:W-:Y:S05]  /*1060*/  BRA.U !UP1, `(.L_x_27) ;  /* 0x0000000109447547 */ /* 0x000fea000b800000 */
[----:B------:R-:W3:Y:S01]  /*1070*/  LDC.64 R8, c[0x0][0x388] ;  /* 0x0000e200ff087b82 */ /* 0x000ee20000000a00 */
[----:B------:R-:W-:Y:S02]  /*1080*/  IADD3 R5, PT, PT, R2, UR5, RZ ;  /* 0x0000000502057c10 */ /* 0x000fe4000fffe0ff */
[----:B01----:R-:W-:Y:S02]  /*1090*/  MOV R6, UR6 ;  /* 0x0000000600067c02 */ /* 0x003fe40008000f00 */
[----:B------:R-:W-:-:S03]  /*10a0*/  MOV R7, UR7 ;  /* 0x0000000700077c02 */ /* 0x000fc60008000f00 */
[----:B------:R-:W0:Y:S03]  /*10b0*/  LDC.64 R12, c[0x0][0x390] ;  /* 0x0000e400ff0c7b82 */ /* 0x000e260000000a00 */
[----:B------:R-:W4:Y:S01]  /*10c0*/  LDG.E.64 R6, desc[UR14][R6.64] ;  /* 0x0000000e06067981 */ /* 0x000f22000c1e1b00 */
[----:B---3--:R-:W-:-:S06]  /*10d0*/  IMAD.WIDE R8, R5, 0x8, R8 ;  /* 0x0000000805087825 */ /* 0x008fcc00078e0208 */
[----:B------:R-:W4:Y:S01]  /*10e0*/  LDG.E.64 R8, desc[UR14][R8.64] ;  /* 0x0000000e08087981 */ /* 0x000f22000c1e1b00 */
[----:B------:R-:W-:-:S06]  /*10f0*/  UIADD3 UR5, UPT, UPT, UR5, UR20, URZ ;  /* 0x0000001405057290 */ /* 0x000fcc000fffe0ff */
[----:B--2---:R-:W-:Y:S01]  /*1100*/  MOV R17, UR5 ;  /* 0x0000000500117c02 */ /* 0x004fe20008000f00 */
[-C--:B----4-:R-:W-:Y:S02]  /*1110*/  IMAD R5, R9, R6.reuse, RZ ;  /* 0x0000000609057224 */ /* 0x090fe400078e02ff */
[----:B------:R-:W-:-:S04]  /*1120*/  IMAD.WIDE.U32 R10, R8, R6, RZ ;  /* 0x00000006080a7225 */ /* 0x000fc800078e00ff */
[----:B------:R-:W-:Y:S02]  /*1130*/  IMAD R15, R7, R8, R5 ;  /* 0x00000008070f7224 */ /* 0x000fe400078e0205 */
[----:B------:R-:W-:-:S03]  /*1140*/  IMAD R5, R17, UR11, R4 ;  /* 0x0000000b11057c24 */ /* 0x000fc6000f8e0204 */
[----:B------:R-:W-:Y:S01]  /*1150*/  IADD3 R11, PT, PT, R11, R15, RZ ;  /* 0x0000000f0b0b7210 */ /* 0x000fe20007ffe0ff */
[----:B0-----:R-:W-:-:S05]  /*1160*/  IMAD.WIDE R4, R5, 0x8, R12 ;  /* 0x0000000805047825 */ /* 0x001fca00078e020c */
[----:B------:R3:W-:Y:S02]  /*1170*/  STG.E.64 desc[UR14][R4.64], R10 ;  /* 0x0000000a04007986 */ /* 0x0007e4000c101b0e */
.L_x_27:
[----:B------:R-:W-:-:S04]  /*1180*/  UIADD3 UR4, UPT, UPT, UR4, 0x1, URZ ;  /* 0x0000000104047890 */ /* 0x000fc8000fffe0ff */
[----:B0-----:R-:W-:-:S06]  /*1190*/  UISETP.GE.U32.AND UP0, UPT, UR4, UR17, UPT ;  /* 0x000000110400728c */ /* 0x001fcc000bf06070 */
[----:B------:R-:W-:-:S04]  /*11a0*/  PLOP3.LUT P0, PT, PT, PT, UP0, 0x80, 0x8 ;  /* 0x000000000008781c */ /* 0x000fc80003f0f008 */
[----:B------:R-:W-:-:S13]  /*11b0*/  ISETP.GE.U32.AND.EX P0, PT, RZ, UR13, PT, P0 ;  /* 0x0000000dff007c0c */ /* 0x000fda000bf06100 */
[----:B------:R-:W-:Y:S05]  /*11c0*/  @!P0 BRA `(.L_x_30) ;  /* 0xffffffec00e48947 */ /* 0x000fea000383ffff */
[----:B------:R-:W-:Y:S05]  /*11d0*/  EXIT ;  /* 0x000000000000794d */ /* 0x000fea0003800000 */
.L_x_31:
        /* <DEDUP_REMOVED lines=10> */
.L_x_36:


//--------------------- .nv.shared.reserved.0     --------------------------
	.section	.nv.shared.reserved.0,"aw",@nobits
	.weak		__nv_reservedSMEM_offset_0_alias
	.size		__nv_reservedSMEM_offset_0_alias, 0, 64
	.other		__nv_reservedSMEM_offset_0_alias,@"STO_CUDA_RESERVED_SHARED STV_DEFAULT"
__nv_reservedSMEM_offset_0_alias:
	.zero		0
	.zero		64


//--------------------- .nv.constant0._Z18per_element_kernelPlS_S_ll --------------------------
	.section	.nv.constant0._Z18per_element_kernelPlS_S_ll,"a",@progbits
	.sectionflags	@""
	.align	4
.nv.constant0._Z18per_element_kernelPlS_S_ll:
	.zero		936


//--------------------- .nv.constant0._Z20per_column_AB_kernelPlS_S_ll --------------------------
	.section	.nv.constant0._Z20per_column_AB_kernelPlS_S_ll,"a",@progbits
	.sectionflags	@""
	.align	4
.nv.constant0._Z20per_column_AB_kernelPlS_S_ll:
	.zero		936


//--------------------- .nv.constant0._Z17per_row_AB_kernelPlS_S_ll --------------------------
	.section	.nv.constant0._Z17per_row_AB_kernelPlS_S_ll,"a",@progbits
	.sectionflags	@""
	.align	4
.nv.constant0._Z17per_row_AB_kernelPlS_S_ll:
	.zero		936


//--------------------- SYMBOLS --------------------------

	.type		.nv.reservedSmem.offset0,@object
	.size		.nv.reservedSmem.offset0,0x4
